//
// Generated by NVIDIA NVVM Compiler
//
// Compiler Build ID: CL-36424714
// Cuda compilation tools, release 13.0, V13.0.88
// Based on NVVM 20.0.0
//

.version 9.0
.target sm_100
.address_size 64

	// .globl	_Z10compute_piPfP17curandStateXORWOWi
.global .align 4 .b8 precalc_xorwow_matrix[102400];
.global .align 4 .b8 precalc_xorwow_offset_matrix[102400];
.global .align 4 .b8 mrg32k3aM1[2304];
.global .align 4 .b8 mrg32k3aM2[2304];
.global .align 4 .b8 mrg32k3aM1SubSeq[2016];
.global .align 4 .b8 mrg32k3aM2SubSeq[2016];
.global .align 4 .b8 mrg32k3aM1Seq[2304];
.global .align 4 .b8 mrg32k3aM2Seq[2304];
.const .align 8 .b8 __cr_lgamma_table[72];

.visible .entry _Z10compute_piPfP17curandStateXORWOWi(
	.param .u64 .ptr .align 1 _Z10compute_piPfP17curandStateXORWOWi_param_0,
	.param .u64 .ptr .align 1 _Z10compute_piPfP17curandStateXORWOWi_param_1,
	.param .u32 _Z10compute_piPfP17curandStateXORWOWi_param_2
)
{
	.reg .pred 	%p<34>;
	.reg .b32 	%r<626>;
	.reg .b32 	%f<38>;
	.reg .b64 	%rd<22>;

	ld.param.u64 	%rd8, [_Z10compute_piPfP17curandStateXORWOWi_param_0];
	ld.param.u64 	%rd9, [_Z10compute_piPfP17curandStateXORWOWi_param_1];
	ld.param.u32 	%r249, [_Z10compute_piPfP17curandStateXORWOWi_param_2];
	cvta.to.global.u64 	%rd10, %rd9;
	mov.u32 	%r255, %tid.x;
	mov.u32 	%r256, %ntid.x;
	mov.u32 	%r257, %ctaid.x;
	mad.lo.s32 	%r258, %r256, %r257, %r255;
	cvt.u64.u32 	%rd1, %r258;
	mul.wide.u32 	%rd11, %r258, 48;
	add.s64 	%rd2, %rd10, %rd11;
	mov.b32 	%r505, 1593684748;
	mov.b32 	%r259, 832094735;
	st.global.v2.u32 	[%rd2], {%r259, %r505};
	mov.b32 	%r503, -123459836;
	mov.b32 	%r504, 1111207954;
	st.global.v2.u32 	[%rd2+8], {%r504, %r503};
	mov.b32 	%r501, 1476011280;
	mov.b32 	%r502, -589760388;
	st.global.v2.u32 	[%rd2+16], {%r502, %r501};
	setp.eq.s32 	%p1, %r258, 0;
	@%p1 bra 	$L__BB0_42;
	mov.b32 	%r487, 0;
	mov.b32 	%r505, 1593684748;
	mov.b32 	%r504, 1111207954;
	mov.b32 	%r503, -123459836;
	mov.b32 	%r502, -589760388;
	mov.b32 	%r501, 1476011280;
	mov.u64 	%rd21, %rd1;
$L__BB0_2:
	and.b64  	%rd4, %rd21, 3;
	setp.eq.s64 	%p2, %rd4, 0;
	@%p2 bra 	$L__BB0_41;
	mul.wide.u32 	%rd12, %r487, 3200;
	mov.u64 	%rd13, precalc_xorwow_matrix;
	add.s64 	%rd5, %rd13, %rd12;
	cvt.u32.u64 	%r7, %rd4;
	mov.b32 	%r488, 0;
$L__BB0_4:
	mov.b32 	%r501, 0;
	mov.u32 	%r502, %r501;
	mov.u32 	%r503, %r501;
	mov.u32 	%r504, %r501;
	mov.u32 	%r505, %r501;
	mov.u32 	%r494, %r501;
$L__BB0_5:
	mul.wide.u32 	%rd14, %r494, 4;
	add.s64 	%rd15, %rd2, %rd14;
	ld.global.u32 	%r15, [%rd15+4];
	shl.b32 	%r16, %r494, 5;
	mov.b32 	%r500, 0;
$L__BB0_6:
	.pragma "nounroll";
	shr.u32 	%r269, %r15, %r500;
	and.b32  	%r270, %r269, 1;
	setp.eq.b32 	%p3, %r270, 1;
	not.pred 	%p4, %p3;
	add.s32 	%r271, %r16, %r500;
	mul.lo.s32 	%r272, %r271, 5;
	mul.wide.u32 	%rd16, %r272, 4;
	add.s64 	%rd6, %rd5, %rd16;
	@%p4 bra 	$L__BB0_8;
	ld.global.u32 	%r273, [%rd6];
	xor.b32  	%r505, %r505, %r273;
	ld.global.u32 	%r274, [%rd6+4];
	xor.b32  	%r504, %r504, %r274;
	ld.global.u32 	%r275, [%rd6+8];
	xor.b32  	%r503, %r503, %r275;
	ld.global.u32 	%r276, [%rd6+12];
	xor.b32  	%r502, %r502, %r276;
	ld.global.u32 	%r277, [%rd6+16];
	xor.b32  	%r501, %r501, %r277;
$L__BB0_8:
	and.b32  	%r279, %r269, 2;
	setp.eq.s32 	%p5, %r279, 0;
	@%p5 bra 	$L__BB0_10;
	ld.global.u32 	%r280, [%rd6+20];
	xor.b32  	%r505, %r505, %r280;
	ld.global.u32 	%r281, [%rd6+24];
	xor.b32  	%r504, %r504, %r281;
	ld.global.u32 	%r282, [%rd6+28];
	xor.b32  	%r503, %r503, %r282;
	ld.global.u32 	%r283, [%rd6+32];
	xor.b32  	%r502, %r502, %r283;
	ld.global.u32 	%r284, [%rd6+36];
	xor.b32  	%r501, %r501, %r284;
$L__BB0_10:
	and.b32  	%r286, %r269, 4;
	setp.eq.s32 	%p6, %r286, 0;
	@%p6 bra 	$L__BB0_12;
	ld.global.u32 	%r287, [%rd6+40];
	xor.b32  	%r505, %r505, %r287;
	ld.global.u32 	%r288, [%rd6+44];
	xor.b32  	%r504, %r504, %r288;
	ld.global.u32 	%r289, [%rd6+48];
	xor.b32  	%r503, %r503, %r289;
	ld.global.u32 	%r290, [%rd6+52];
	xor.b32  	%r502, %r502, %r290;
	ld.global.u32 	%r291, [%rd6+56];
	xor.b32  	%r501, %r501, %r291;
$L__BB0_12:
	and.b32  	%r293, %r269, 8;
	setp.eq.s32 	%p7, %r293, 0;
	@%p7 bra 	$L__BB0_14;
	ld.global.u32 	%r294, [%rd6+60];
	xor.b32  	%r505, %r505, %r294;
	ld.global.u32 	%r295, [%rd6+64];
	xor.b32  	%r504, %r504, %r295;
	ld.global.u32 	%r296, [%rd6+68];
	xor.b32  	%r503, %r503, %r296;
	ld.global.u32 	%r297, [%rd6+72];
	xor.b32  	%r502, %r502, %r297;
	ld.global.u32 	%r298, [%rd6+76];
	xor.b32  	%r501, %r501, %r298;
$L__BB0_14:
	and.b32  	%r300, %r269, 16;
	setp.eq.s32 	%p8, %r300, 0;
	@%p8 bra 	$L__BB0_16;
	ld.global.u32 	%r301, [%rd6+80];
	xor.b32  	%r505, %r505, %r301;
	ld.global.u32 	%r302, [%rd6+84];
	xor.b32  	%r504, %r504, %r302;
	ld.global.u32 	%r303, [%rd6+88];
	xor.b32  	%r503, %r503, %r303;
	ld.global.u32 	%r304, [%rd6+92];
	xor.b32  	%r502, %r502, %r304;
	ld.global.u32 	%r305, [%rd6+96];
	xor.b32  	%r501, %r501, %r305;
$L__BB0_16:
	and.b32  	%r307, %r269, 32;
	setp.eq.s32 	%p9, %r307, 0;
	@%p9 bra 	$L__BB0_18;
	ld.global.u32 	%r308, [%rd6+100];
	xor.b32  	%r505, %r505, %r308;
	ld.global.u32 	%r309, [%rd6+104];
	xor.b32  	%r504, %r504, %r309;
	ld.global.u32 	%r310, [%rd6+108];
	xor.b32  	%r503, %r503, %r310;
	ld.global.u32 	%r311, [%rd6+112];
	xor.b32  	%r502, %r502, %r311;
	ld.global.u32 	%r312, [%rd6+116];
	xor.b32  	%r501, %r501, %r312;
$L__BB0_18:
	and.b32  	%r314, %r269, 64;
	setp.eq.s32 	%p10, %r314, 0;
	@%p10 bra 	$L__BB0_20;
	ld.global.u32 	%r315, [%rd6+120];
	xor.b32  	%r505, %r505, %r315;
	ld.global.u32 	%r316, [%rd6+124];
	xor.b32  	%r504, %r504, %r316;
	ld.global.u32 	%r317, [%rd6+128];
	xor.b32  	%r503, %r503, %r317;
	ld.global.u32 	%r318, [%rd6+132];
	xor.b32  	%r502, %r502, %r318;
	ld.global.u32 	%r319, [%rd6+136];
	xor.b32  	%r501, %r501, %r319;
$L__BB0_20:
	and.b32  	%r321, %r269, 128;
	setp.eq.s32 	%p11, %r321, 0;
	@%p11 bra 	$L__BB0_22;
	ld.global.u32 	%r322, [%rd6+140];
	xor.b32  	%r505, %r505, %r322;
	ld.global.u32 	%r323, [%rd6+144];
	xor.b32  	%r504, %r504, %r323;
	ld.global.u32 	%r324, [%rd6+148];
	xor.b32  	%r503, %r503, %r324;
	ld.global.u32 	%r325, [%rd6+152];
	xor.b32  	%r502, %r502, %r325;
	ld.global.u32 	%r326, [%rd6+156];
	xor.b32  	%r501, %r501, %r326;
$L__BB0_22:
	and.b32  	%r328, %r269, 256;
	setp.eq.s32 	%p12, %r328, 0;
	@%p12 bra 	$L__BB0_24;
	ld.global.u32 	%r329, [%rd6+160];
	xor.b32  	%r505, %r505, %r329;
	ld.global.u32 	%r330, [%rd6+164];
	xor.b32  	%r504, %r504, %r330;
	ld.global.u32 	%r331, [%rd6+168];
	xor.b32  	%r503, %r503, %r331;
	ld.global.u32 	%r332, [%rd6+172];
	xor.b32  	%r502, %r502, %r332;
	ld.global.u32 	%r333, [%rd6+176];
	xor.b32  	%r501, %r501, %r333;
$L__BB0_24:
	and.b32  	%r335, %r269, 512;
	setp.eq.s32 	%p13, %r335, 0;
	@%p13 bra 	$L__BB0_26;
	ld.global.u32 	%r336, [%rd6+180];
	xor.b32  	%r505, %r505, %r336;
	ld.global.u32 	%r337, [%rd6+184];
	xor.b32  	%r504, %r504, %r337;
	ld.global.u32 	%r338, [%rd6+188];
	xor.b32  	%r503, %r503, %r338;
	ld.global.u32 	%r339, [%rd6+192];
	xor.b32  	%r502, %r502, %r339;
	ld.global.u32 	%r340, [%rd6+196];
	xor.b32  	%r501, %r501, %r340;
$L__BB0_26:
	and.b32  	%r342, %r269, 1024;
	setp.eq.s32 	%p14, %r342, 0;
	@%p14 bra 	$L__BB0_28;
	ld.global.u32 	%r343, [%rd6+200];
	xor.b32  	%r505, %r505, %r343;
	ld.global.u32 	%r344, [%rd6+204];
	xor.b32  	%r504, %r504, %r344;
	ld.global.u32 	%r345, [%rd6+208];
	xor.b32  	%r503, %r503, %r345;
	ld.global.u32 	%r346, [%rd6+212];
	xor.b32  	%r502, %r502, %r346;
	ld.global.u32 	%r347, [%rd6+216];
	xor.b32  	%r501, %r501, %r347;
$L__BB0_28:
	and.b32  	%r349, %r269, 2048;
	setp.eq.s32 	%p15, %r349, 0;
	@%p15 bra 	$L__BB0_30;
	ld.global.u32 	%r350, [%rd6+220];
	xor.b32  	%r505, %r505, %r350;
	ld.global.u32 	%r351, [%rd6+224];
	xor.b32  	%r504, %r504, %r351;
	ld.global.u32 	%r352, [%rd6+228];
	xor.b32  	%r503, %r503, %r352;
	ld.global.u32 	%r353, [%rd6+232];
	xor.b32  	%r502, %r502, %r353;
	ld.global.u32 	%r354, [%rd6+236];
	xor.b32  	%r501, %r501, %r354;
$L__BB0_30:
	and.b32  	%r356, %r269, 4096;
	setp.eq.s32 	%p16, %r356, 0;
	@%p16 bra 	$L__BB0_32;
	ld.global.u32 	%r357, [%rd6+240];
	xor.b32  	%r505, %r505, %r357;
	ld.global.u32 	%r358, [%rd6+244];
	xor.b32  	%r504, %r504, %r358;
	ld.global.u32 	%r359, [%rd6+248];
	xor.b32  	%r503, %r503, %r359;
	ld.global.u32 	%r360, [%rd6+252];
	xor.b32  	%r502, %r502, %r360;
	ld.global.u32 	%r361, [%rd6+256];
	xor.b32  	%r501, %r501, %r361;
$L__BB0_32:
	and.b32  	%r363, %r269, 8192;
	setp.eq.s32 	%p17, %r363, 0;
	@%p17 bra 	$L__BB0_34;
	ld.global.u32 	%r364, [%rd6+260];
	xor.b32  	%r505, %r505, %r364;
	ld.global.u32 	%r365, [%rd6+264];
	xor.b32  	%r504, %r504, %r365;
	ld.global.u32 	%r366, [%rd6+268];
	xor.b32  	%r503, %r503, %r366;
	ld.global.u32 	%r367, [%rd6+272];
	xor.b32  	%r502, %r502, %r367;
	ld.global.u32 	%r368, [%rd6+276];
	xor.b32  	%r501, %r501, %r368;
$L__BB0_34:
	and.b32  	%r370, %r269, 16384;
	setp.eq.s32 	%p18, %r370, 0;
	@%p18 bra 	$L__BB0_36;
	ld.global.u32 	%r371, [%rd6+280];
	xor.b32  	%r505, %r505, %r371;
	ld.global.u32 	%r372, [%rd6+284];
	xor.b32  	%r504, %r504, %r372;
	ld.global.u32 	%r373, [%rd6+288];
	xor.b32  	%r503, %r503, %r373;
	ld.global.u32 	%r374, [%rd6+292];
	xor.b32  	%r502, %r502, %r374;
	ld.global.u32 	%r375, [%rd6+296];
	xor.b32  	%r501, %r501, %r375;
$L__BB0_36:
	and.b32  	%r377, %r269, 32768;
	setp.eq.s32 	%p19, %r377, 0;
	@%p19 bra 	$L__BB0_38;
	ld.global.u32 	%r378, [%rd6+300];
	xor.b32  	%r505, %r505, %r378;
	ld.global.u32 	%r379, [%rd6+304];
	xor.b32  	%r504, %r504, %r379;
	ld.global.u32 	%r380, [%rd6+308];
	xor.b32  	%r503, %r503, %r380;
	ld.global.u32 	%r381, [%rd6+312];
	xor.b32  	%r502, %r502, %r381;
	ld.global.u32 	%r382, [%rd6+316];
	xor.b32  	%r501, %r501, %r382;
$L__BB0_38:
	add.s32 	%r500, %r500, 16;
	setp.ne.s32 	%p20, %r500, 32;
	@%p20 bra 	$L__BB0_6;
	mad.lo.s32 	%r383, %r494, -31, %r16;
	add.s32 	%r494, %r383, 1;
	setp.ne.s32 	%p21, %r494, 5;
	@%p21 bra 	$L__BB0_5;
	st.global.u32 	[%rd2+4], %r505;
	st.global.u32 	[%rd2+8], %r504;
	st.global.u32 	[%rd2+12], %r503;
	st.global.u32 	[%rd2+16], %r502;
	st.global.u32 	[%rd2+20], %r501;
	add.s32 	%r488, %r488, 1;
	setp.lt.u32 	%p22, %r488, %r7;
	@%p22 bra 	$L__BB0_4;
$L__BB0_41:
	shr.u64 	%rd7, %rd21, 2;
	add.s32 	%r487, %r487, 1;
	setp.gt.u64 	%p23, %rd21, 3;
	mov.u64 	%rd21, %rd7;
	@%p23 bra 	$L__BB0_2;
$L__BB0_42:
	mov.b32 	%r384, 0;
	st.global.v2.u32 	[%rd2+24], {%r384, %r384};
	st.global.u32 	[%rd2+32], %r384;
	mov.b64 	%rd17, 0;
	st.global.u64 	[%rd2+40], %rd17;
	setp.lt.s32 	%p24, %r249, 1;
	mov.f32 	%f37, 0f00000000;
	@%p24 bra 	$L__BB0_50;
	and.b32  	%r197, %r249, 3;
	setp.lt.u32 	%p25, %r249, 4;
	mov.b32 	%r625, 0;
	mov.b32 	%r605, 832094735;
	@%p25 bra 	$L__BB0_46;
	and.b32  	%r390, %r249, 2147483644;
	neg.s32 	%r591, %r390;
	mov.b32 	%r625, 0;
	mov.b32 	%r592, 834994231;
$L__BB0_45:
	mov.u32 	%r605, %r592;
	shr.u32 	%r391, %r505, 2;
	xor.b32  	%r392, %r391, %r505;
	shl.b32 	%r393, %r501, 4;
	shl.b32 	%r394, %r392, 1;
	xor.b32  	%r395, %r394, %r393;
	xor.b32  	%r396, %r395, %r392;
	xor.b32  	%r397, %r396, %r501;
	add.s32 	%r398, %r605, -2899496;
	add.s32 	%r399, %r398, %r397;
	add.s32 	%r400, %r399, 362437;
	cvt.rn.f32.u32 	%f4, %r400;
	fma.rn.f32 	%f5, %f4, 0f2F800000, 0f2F000000;
	shr.u32 	%r401, %r504, 2;
	xor.b32  	%r402, %r401, %r504;
	shl.b32 	%r403, %r397, 4;
	shl.b32 	%r404, %r402, 1;
	xor.b32  	%r405, %r404, %r403;
	xor.b32  	%r406, %r405, %r402;
	xor.b32  	%r407, %r406, %r397;
	add.s32 	%r408, %r398, %r407;
	add.s32 	%r409, %r408, 724874;
	cvt.rn.f32.u32 	%f6, %r409;
	fma.rn.f32 	%f7, %f6, 0f2F800000, 0f2F000000;
	mul.f32 	%f8, %f7, %f7;
	fma.rn.f32 	%f9, %f5, %f5, %f8;
	setp.le.f32 	%p26, %f9, 0f3F800000;
	selp.u32 	%r410, 1, 0, %p26;
	add.s32 	%r411, %r625, %r410;
	shr.u32 	%r412, %r503, 2;
	xor.b32  	%r413, %r412, %r503;
	shl.b32 	%r414, %r407, 4;
	shl.b32 	%r415, %r413, 1;
	xor.b32  	%r416, %r415, %r414;
	xor.b32  	%r417, %r416, %r413;
	xor.b32  	%r418, %r417, %r407;
	add.s32 	%r419, %r398, %r418;
	add.s32 	%r420, %r419, 1087311;
	cvt.rn.f32.u32 	%f10, %r420;
	fma.rn.f32 	%f11, %f10, 0f2F800000, 0f2F000000;
	shr.u32 	%r421, %r502, 2;
	xor.b32  	%r422, %r421, %r502;
	shl.b32 	%r423, %r418, 4;
	shl.b32 	%r424, %r422, 1;
	xor.b32  	%r425, %r424, %r423;
	xor.b32  	%r426, %r425, %r422;
	xor.b32  	%r505, %r426, %r418;
	add.s32 	%r427, %r398, %r505;
	add.s32 	%r428, %r427, 1449748;
	cvt.rn.f32.u32 	%f12, %r428;
	fma.rn.f32 	%f13, %f12, 0f2F800000, 0f2F000000;
	mul.f32 	%f14, %f13, %f13;
	fma.rn.f32 	%f15, %f11, %f11, %f14;
	setp.le.f32 	%p27, %f15, 0f3F800000;
	selp.u32 	%r429, 1, 0, %p27;
	add.s32 	%r430, %r411, %r429;
	shr.u32 	%r431, %r501, 2;
	xor.b32  	%r432, %r431, %r501;
	shl.b32 	%r433, %r505, 4;
	shl.b32 	%r434, %r432, 1;
	xor.b32  	%r435, %r434, %r433;
	xor.b32  	%r436, %r435, %r432;
	xor.b32  	%r504, %r436, %r505;
	add.s32 	%r437, %r398, %r504;
	add.s32 	%r438, %r437, 1812185;
	cvt.rn.f32.u32 	%f16, %r438;
	fma.rn.f32 	%f17, %f16, 0f2F800000, 0f2F000000;
	shr.u32 	%r439, %r397, 2;
	xor.b32  	%r440, %r439, %r397;
	shl.b32 	%r441, %r504, 4;
	shl.b32 	%r442, %r440, 1;
	xor.b32  	%r443, %r442, %r441;
	xor.b32  	%r444, %r443, %r440;
	xor.b32  	%r503, %r444, %r504;
	add.s32 	%r445, %r398, %r503;
	add.s32 	%r446, %r445, 2174622;
	cvt.rn.f32.u32 	%f18, %r446;
	fma.rn.f32 	%f19, %f18, 0f2F800000, 0f2F000000;
	mul.f32 	%f20, %f19, %f19;
	fma.rn.f32 	%f21, %f17, %f17, %f20;
	setp.le.f32 	%p28, %f21, 0f3F800000;
	selp.u32 	%r447, 1, 0, %p28;
	add.s32 	%r448, %r430, %r447;
	shr.u32 	%r449, %r407, 2;
	xor.b32  	%r450, %r449, %r407;
	shl.b32 	%r451, %r503, 4;
	shl.b32 	%r452, %r450, 1;
	xor.b32  	%r453, %r452, %r451;
	xor.b32  	%r454, %r453, %r450;
	xor.b32  	%r502, %r454, %r503;
	add.s32 	%r455, %r398, %r502;
	add.s32 	%r456, %r455, 2537059;
	cvt.rn.f32.u32 	%f22, %r456;
	fma.rn.f32 	%f23, %f22, 0f2F800000, 0f2F000000;
	shr.u32 	%r457, %r418, 2;
	xor.b32  	%r458, %r457, %r418;
	shl.b32 	%r459, %r502, 4;
	shl.b32 	%r460, %r458, 1;
	xor.b32  	%r461, %r460, %r459;
	xor.b32  	%r462, %r461, %r458;
	xor.b32  	%r501, %r462, %r502;
	add.s32 	%r463, %r501, %r605;
	cvt.rn.f32.u32 	%f24, %r463;
	fma.rn.f32 	%f25, %f24, 0f2F800000, 0f2F000000;
	mul.f32 	%f26, %f25, %f25;
	fma.rn.f32 	%f27, %f23, %f23, %f26;
	setp.le.f32 	%p29, %f27, 0f3F800000;
	selp.u32 	%r464, 1, 0, %p29;
	add.s32 	%r625, %r448, %r464;
	add.s32 	%r592, %r605, 2899496;
	add.s32 	%r591, %r591, 4;
	setp.ne.s32 	%p30, %r591, 0;
	@%p30 bra 	$L__BB0_45;
$L__BB0_46:
	setp.eq.s32 	%p31, %r197, 0;
	@%p31 bra 	$L__BB0_49;
	add.s32 	%r613, %r605, 724874;
	neg.s32 	%r612, %r197;
	mov.u32 	%r617, %r504;
	mov.u32 	%r618, %r505;
$L__BB0_48:
	.pragma "nounroll";
	mov.u32 	%r505, %r503;
	mov.u32 	%r504, %r502;
	mov.u32 	%r503, %r501;
	shr.u32 	%r465, %r618, 2;
	xor.b32  	%r466, %r465, %r618;
	shl.b32 	%r467, %r503, 4;
	shl.b32 	%r468, %r466, 1;
	xor.b32  	%r469, %r468, %r467;
	xor.b32  	%r470, %r469, %r466;
	xor.b32  	%r502, %r470, %r503;
	add.s32 	%r471, %r613, %r502;
	add.s32 	%r472, %r471, -362437;
	cvt.rn.f32.u32 	%f28, %r472;
	fma.rn.f32 	%f29, %f28, 0f2F800000, 0f2F000000;
	shr.u32 	%r473, %r617, 2;
	xor.b32  	%r474, %r473, %r617;
	shl.b32 	%r475, %r502, 4;
	shl.b32 	%r476, %r474, 1;
	xor.b32  	%r477, %r476, %r475;
	xor.b32  	%r478, %r477, %r474;
	xor.b32  	%r501, %r478, %r502;
	add.s32 	%r479, %r613, %r501;
	cvt.rn.f32.u32 	%f30, %r479;
	fma.rn.f32 	%f31, %f30, 0f2F800000, 0f2F000000;
	mul.f32 	%f32, %f31, %f31;
	fma.rn.f32 	%f33, %f29, %f29, %f32;
	setp.le.f32 	%p32, %f33, 0f3F800000;
	selp.u32 	%r480, 1, 0, %p32;
	add.s32 	%r625, %r625, %r480;
	add.s32 	%r613, %r613, 724874;
	add.s32 	%r612, %r612, 1;
	setp.ne.s32 	%p33, %r612, 0;
	mov.u32 	%r617, %r504;
	mov.u32 	%r618, %r505;
	@%p33 bra 	$L__BB0_48;
$L__BB0_49:
	st.global.v2.u32 	[%rd2+8], {%r504, %r503};
	st.global.v2.u32 	[%rd2+16], {%r502, %r501};
	mad.lo.s32 	%r481, %r249, 724874, 832094735;
	st.global.v2.u32 	[%rd2], {%r481, %r505};
	cvt.rn.f32.u32 	%f34, %r625;
	mul.f32 	%f37, %f34, 0f40800000;
$L__BB0_50:
	cvta.to.global.u64 	%rd18, %rd8;
	cvt.rn.f32.s32 	%f35, %r249;
	div.rn.f32 	%f36, %f37, %f35;
	shl.b64 	%rd19, %rd1, 2;
	add.s64 	%rd20, %rd18, %rd19;
	st.global.f32 	[%rd20], %f36;
	ret;

}


// ===== COMPILED SASS (sm_100) =====

	.target	sm_100

	.elftype	@"ET_EXEC"


//--------------------- .note.nv.tkinfo           --------------------------
	.section	.note.nv.tkinfo,"",@"SHT_NOTE"
	.sectionflags	@"SHF_NOTE_NV_TKINFO"
	.tkinfo
        /*0018*/ 	.word	0x00000002
        /*0030*/ 	.string	""
        /*0030*/ 	.string	"ptxas"
        /*0030*/ 	.string	"Cuda compilation tools, release 13.0, V13.0.88"
        /*0030*/ 	.string	"Build cuda_13.0.r13.0/compiler.36424714_0"
        /*0030*/ 	.string	"-arch sm_100 -m 64 "



//--------------------- .note.nv.cuinfo           --------------------------
	.section	.note.nv.cuinfo,"",@"SHT_NOTE"
	.sectionflags	@"SHF_NOTE_NV_CUINFO"
        /*0018*/ 	.short	0x0002
        /*001a*/ 	.short	0x0064
        /*001c*/ 	.short	0x0082
	.zero		2


//--------------------- .nv.info                  --------------------------
	.section	.nv.info,"",@"SHT_CUDA_INFO"
	.align	4


	//----- nvinfo : EIATTR_REGCOUNT
	.align		4
        /*0000*/ 	.byte	0x04, 0x2f
        /*0002*/ 	.short	(.L_10 - .L_9)
	.align		4
.L_9:
        /*0004*/ 	.word	index@(_Z10compute_piPfP17curandStateXORWOWi)
        /*0008*/ 	.word	0x0000001f


	//----- nvinfo : EIATTR_FRAME_SIZE
	.align		4
.L_10:
        /*000c*/ 	.byte	0x04, 0x11
        /*000e*/ 	.short	(.L_12 - .L_11)
	.align		4
.L_11:
        /*0010*/ 	.word	index@($__internal_0_$__cuda_sm3x_div_rn_noftz_f32_slowpath)
        /*0014*/ 	.word	0x00000000


	//----- nvinfo : EIATTR_FRAME_SIZE
	.align		4
.L_12:
        /*0018*/ 	.byte	0x04, 0x11
        /*001a*/ 	.short	(.L_14 - .L_13)
	.align		4
.L_13:
        /*001c*/ 	.word	index@(_Z10compute_piPfP17curandStateXORWOWi)
        /*0020*/ 	.word	0x00000000


	//----- nvinfo : EIATTR_MIN_STACK_SIZE
	.align		4
.L_14:
        /*0024*/ 	.byte	0x04, 0x12
        /*0026*/ 	.short	(.L_16 - .L_15)
	.align		4
.L_15:
        /*0028*/ 	.word	index@(_Z10compute_piPfP17curandStateXORWOWi)
        /*002c*/ 	.word	0x00000000
.L_16:


//--------------------- .nv.compat                --------------------------
	.section	.nv.compat,"",@"SHT_CUDA_COMPAT_INFO"
	.align	4
        /*0000*/ 	.byte	0x02, 0x09, 0x00, 0x00, 0x02, 0x02, 0x01, 0x00, 0x02, 0x05, 0x05, 0x00, 0x03, 0x07, 0x01, 0x01
        /*0010*/ 	.byte	0x02, 0x03, 0x00, 0x00, 0x02, 0x06, 0x01, 0x00, 0x04, 0x0b, 0x08, 0x00, 0x01, 0x00, 0x00, 0x00
        /*0020*/ 	.byte	0x00, 0x00, 0x00, 0x00


//--------------------- .nv.info._Z10compute_piPfP17curandStateXORWOWi --------------------------
	.section	.nv.info._Z10compute_piPfP17curandStateXORWOWi,"",@"SHT_CUDA_INFO"
	.sectionflags	@""
	.align	4


	//----- nvinfo : EIATTR_CUDA_API_VERSION
	.align		4
        /*0000*/ 	.byte	0x04, 0x37
        /*0002*/ 	.short	(.L_18 - .L_17)
.L_17:
        /*0004*/ 	.word	0x00000082


	//----- nvinfo : EIATTR_KPARAM_INFO
	.align		4
.L_18:
        /*0008*/ 	.byte	0x04, 0x17
        /*000a*/ 	.short	(.L_20 - .L_19)
.L_19:
        /*000c*/ 	.word	0x00000000
        /*0010*/ 	.short	0x0002
        /*0012*/ 	.short	0x0010
        /*0014*/ 	.byte	0x00, 0xf0, 0x11, 0x00


	//----- nvinfo : EIATTR_KPARAM_INFO
	.align		4
.L_20:
        /*0018*/ 	.byte	0x04, 0x17
        /*001a*/ 	.short	(.L_22 - .L_21)
.L_21:
        /*001c*/ 	.word	0x00000000
        /*0020*/ 	.short	0x0001
        /*0022*/ 	.short	0x0008
        /*0024*/ 	.byte	0x00, 0xf5, 0x21, 0x00


	//----- nvinfo : EIATTR_KPARAM_INFO
	.align		4
.L_22:
        /*0028*/ 	.byte	0x04, 0x17
        /*002a*/ 	.short	(.L_24 - .L_23)
.L_23:
        /*002c*/ 	.word	0x00000000
        /*0030*/ 	.short	0x0000
        /*0032*/ 	.short	0x0000
        /*0034*/ 	.byte	0x00, 0xf5, 0x21, 0x00


	//----- nvinfo : EIATTR_SPARSE_MMA_MASK
	.align		4
.L_24:
        /*0038*/ 	.byte	0x03, 0x50
        /*003a*/ 	.short	0x0000


	//----- nvinfo : EIATTR_MAXREG_COUNT
	.align		4
        /*003c*/ 	.byte	0x03, 0x1b
        /*003e*/ 	.short	0x00ff


	//----- nvinfo : EIATTR_MERCURY_ISA_VERSION
	.align		4
        /*0040*/ 	.byte	0x03, 0x5f
        /*0042*/ 	.short	0x0101


	//----- nvinfo : EIATTR_VRC_CTA_INIT_COUNT
	.align		4
        /*0044*/ 	.byte	0x02, 0x4a
	.zero		1
	.zero		1


	//----- nvinfo : EIATTR_EXIT_INSTR_OFFSETS
	.align		4
        /*0048*/ 	.byte	0x04, 0x1c
        /*004a*/ 	.short	(.L_26 - .L_25)


	//   ....[0]....
.L_25:
        /*004c*/ 	.word	0x00001ad0


	//----- nvinfo : EIATTR_CRS_STACK_SIZE
	.align		4
.L_26:
        /*0050*/ 	.byte	0x04, 0x1e
        /*0052*/ 	.short	(.L_28 - .L_27)
.L_27:
        /*0054*/ 	.word	0x00000000


	//----- nvinfo : EIATTR_CBANK_PARAM_SIZE
	.align		4
.L_28:
        /*0058*/ 	.byte	0x03, 0x19
        /*005a*/ 	.short	0x0014


	//----- nvinfo : EIATTR_PARAM_CBANK
	.align		4
        /*005c*/ 	.byte	0x04, 0x0a
        /*005e*/ 	.short	(.L_30 - .L_29)
	.align		4
.L_29:
        /*0060*/ 	.word	index@(.nv.constant0._Z10compute_piPfP17curandStateXORWOWi)
        /*0064*/ 	.short	0x0380
        /*0066*/ 	.short	0x0014


	//----- nvinfo : EIATTR_SW_WAR
	.align		4
.L_30:
        /*0068*/ 	.byte	0x04, 0x36
        /*006a*/ 	.short	(.L_32 - .L_31)
.L_31:
        /*006c*/ 	.word	0x00000008
.L_32:


//--------------------- .nv.callgraph             --------------------------
	.section	.nv.callgraph,"",@"SHT_CUDA_CALLGRAPH"
	.align	4
	.sectionentsize	8
	.align		4
        /*0000*/ 	.word	0x00000000
	.align		4
        /*0004*/ 	.word	0xffffffff
	.align		4
        /*0008*/ 	.word	0x00000000
	.align		4
        /*000c*/ 	.word	0xfffffffe
	.align		4
        /*0010*/ 	.word	0x00000000
	.align		4
        /*0014*/ 	.word	0xfffffffd
	.align		4
        /*0018*/ 	.word	0x00000000
	.align		4
        /*001c*/ 	.word	0xfffffffc


//--------------------- .nv.constant4             --------------------------
	.section	.nv.constant4,"a",@progbits
	.align	8
	.align		8
.nv.constant4:
        /*0000*/ 	.dword	precalc_xorwow_matrix
	.align		8
        /*0008*/ 	.dword	precalc_xorwow_offset_matrix
	.align		8
        /*0010*/ 	.dword	mrg32k3aM1
	.align		8
        /*0018*/ 	.dword	mrg32k3aM2
	.align		8
        /*0020*/ 	.dword	mrg32k3aM1SubSeq
	.align		8
        /*0028*/ 	.dword	mrg32k3aM2SubSeq
	.align		8
        /*0030*/ 	.dword	mrg32k3aM1Seq
	.align		8
        /*0038*/ 	.dword	mrg32k3aM2Seq


//--------------------- .nv.constant3             --------------------------
	.section	.nv.constant3,"a",@progbits
	.align	8
.nv.constant3:
	.type		__cr_lgamma_table,@object
	.size		__cr_lgamma_table,(.L_8 - __cr_lgamma_table)
__cr_lgamma_table:
        /*0000*/ 	.byte	0x00, 0x00, 0x00, 0x00, 0x00, 0x00, 0x00, 0x00, 0x00, 0x00, 0x00, 0x00, 0x00, 0x00, 0x00, 0x00
        /*0010*/ 	.byte	0xef, 0x39, 0xfa, 0xfe, 0x42, 0x2e, 0xe6, 0x3f, 0x02, 0x20, 0x2a, 0xfa, 0x0b, 0xab, 0xfc, 0x3f
        /*0020*/ 	.byte	0xf9, 0x2c, 0x92, 0x7c, 0xa7, 0x6c, 0x09, 0x40, 0xc9, 0x79, 0x44, 0x3c, 0x64, 0x26, 0x13, 0x40
        /*0030*/ 	.byte	0xca, 0x01, 0xcf, 0x3a, 0x27, 0x51, 0x1a, 0x40, 0x30, 0xcc, 0x2d, 0xf3, 0xe1, 0x0c, 0x21, 0x40
        /*0040*/ 	.byte	0x0d, 0xb7, 0xfc, 0x82, 0x8e, 0x35, 0x25, 0x40
.L_8:


//--------------------- .text._Z10compute_piPfP17curandStateXORWOWi --------------------------
	.section	.text._Z10compute_piPfP17curandStateXORWOWi,"ax",@progbits
	.align	128
        .global         _Z10compute_piPfP17curandStateXORWOWi
        .type           _Z10compute_piPfP17curandStateXORWOWi,@function
        .size           _Z10compute_piPfP17curandStateXORWOWi,(.L_x_27 - _Z10compute_piPfP17curandStateXORWOWi)
        .other          _Z10compute_piPfP17curandStateXORWOWi,@"STO_CUDA_ENTRY STV_DEFAULT"
_Z10compute_piPfP17curandStateXORWOWi:
.text._Z10compute_piPfP17curandStateXORWOWi:
[----:B------:R-:W-:Y:S01]  /*0000*/  LDC R1, c[0x0][0x37c] ;  /* 0x0000df00ff017b82 */ /* 0x000fe20000000800 */
[----:B------:R-:W0:Y:S07]  /*0010*/  S2R R12, SR_TID.X ;  /* 0x00000000000c7919 */ /* 0x000e2e0000002100 */
[----:B------:R-:W1:Y:S01]  /*0020*/  LDC.64 R8, c[0x0][0x388] ;  /* 0x0000e200ff087b82 */ /* 0x000e620000000a00 */
[----:B------:R-:W0:Y:S01]  /*0030*/  LDCU UR6, c[0x0][0x360] ;  /* 0x00006c00ff0677ac */ /* 0x000e220008000800 */
[----:B------:R-:W-:Y:S01]  /*0040*/  IMAD.MOV.U32 R10, RZ, RZ, 0x3198c20f ;  /* 0x3198c20fff0a7424 */ /* 0x000fe200078e00ff */
[----:B------:R-:W0:Y:S01]  /*0050*/  S2R R3, SR_CTAID.X ;  /* 0x0000000000037919 */ /* 0x000e220000002500 */
[----:B------:R-:W-:Y:S01]  /*0060*/  IMAD.MOV.U32 R11, RZ, RZ, 0x5efdb30c ;  /* 0x5efdb30cff0b7424 */ /* 0x000fe200078e00ff */
[----:B------:R-:W2:Y:S01]  /*0070*/  LDCU.64 UR4, c[0x0][0x358] ;  /* 0x00006b00ff0477ac */ /* 0x000ea20008000a00 */
[----:B------:R-:W-:Y:S01]  /*0080*/  IMAD.MOV.U32 R14, RZ, RZ, 0x423bb012 ;  /* 0x423bb012ff0e7424 */ /* 0x000fe200078e00ff */
[----:B------:R-:W-:Y:S01]  /*0090*/  BSSY.RECONVERGENT B0, `(.L_x_0) ;  /* 0x00000ea000007945 */ /* 0x000fe20003800200 */
[----:B------:R-:W-:-:S02]  /*00a0*/  IMAD.MOV.U32 R15, RZ, RZ, -0x75bd8fc ;  /* 0xf8a42704ff0f7424 */ /* 0x000fc400078e00ff */
[----:B------:R-:W-:Y:S02]  /*00b0*/  IMAD.MOV.U32 R16, RZ, RZ, -0x23270784 ;  /* 0xdcd8f87cff107424 */ /* 0x000fe400078e00ff */
[----:B------:R-:W-:Y:S02]  /*00c0*/  IMAD.MOV.U32 R17, RZ, RZ, 0x57fa2510 ;  /* 0x57fa2510ff117424 */ /* 0x000fe400078e00ff */
[----:B------:R-:W-:Y:S02]  /*00d0*/  IMAD.MOV.U32 R7, RZ, RZ, -0x75bd8fc ;  /* 0xf8a42704ff077424 */ /* 0x000fe400078e00ff */
[----:B------:R-:W-:Y:S02]  /*00e0*/  IMAD.MOV.U32 R6, RZ, RZ, 0x423bb012 ;  /* 0x423bb012ff067424 */ /* 0x000fe400078e00ff */
[----:B------:R-:W-:Y:S02]  /*00f0*/  IMAD.MOV.U32 R5, RZ, RZ, 0x57fa2510 ;  /* 0x57fa2510ff057424 */ /* 0x000fe400078e00ff */
[----:B------:R-:W-:-:S02]  /*0100*/  IMAD.MOV.U32 R4, RZ, RZ, -0x23270784 ;  /* 0xdcd8f87cff047424 */ /* 0x000fc400078e00ff */
[----:B0-----:R-:W-:Y:S02]  /*0110*/  IMAD R12, R3, UR6, R12 ;  /* 0x00000006030c7c24 */ /* 0x001fe4000f8e020c */
[----:B------:R-:W-:Y:S02]  /*0120*/  IMAD.MOV.U32 R3, RZ, RZ, 0x5efdb30c ;  /* 0x5efdb30cff037424 */ /* 0x000fe400078e00ff */
[C---:B-1----:R-:W-:Y:S01]  /*0130*/  IMAD.WIDE.U32 R8, R12.reuse, 0x30, R8 ;  /* 0x000000300c087825 */ /* 0x042fe200078e0008 */
[----:B------:R-:W-:-:S04]  /*0140*/  ISETP.NE.AND P0, PT, R12, RZ, PT ;  /* 0x000000ff0c00720c */ /* 0x000fc80003f05270 */
[----:B--2---:R0:W-:Y:S04]  /*0150*/  STG.E.64 desc[UR4][R8.64], R10 ;  /* 0x0000000a08007986 */ /* 0x0041e8000c101b04 */
[----:B------:R0:W-:Y:S04]  /*0160*/  STG.E.64 desc[UR4][R8.64+0x8], R14 ;  /* 0x0000080e08007986 */ /* 0x0001e8000c101b04 */
[----:B------:R0:W-:Y:S01]  /*0170*/  STG.E.64 desc[UR4][R8.64+0x10], R16 ;  /* 0x0000101008007986 */ /* 0x0001e2000c101b04 */
[----:B------:R-:W-:Y:S05]  /*0180*/  @!P0 BRA `(.L_x_1) ;  /* 0x0000000c00688947 */ /* 0x000fea0003800000 */
[----:B------:R-:W-:Y:S02]  /*0190*/  IMAD.MOV.U32 R0, RZ, RZ, RZ ;  /* 0x000000ffff007224 */ /* 0x000fe400078e00ff */
[----:B------:R-:W-:Y:S02]  /*01a0*/  IMAD.MOV.U32 R2, RZ, RZ, R12 ;  /* 0x000000ffff027224 */ /* 0x000fe400078e000c */
[----:B------:R-:W-:Y:S02]  /*01b0*/  IMAD.MOV.U32 R13, RZ, RZ, RZ ;  /* 0x000000ffff0d7224 */ /* 0x000fe400078e00ff */
[----:B------:R-:W-:Y:S02]  /*01c0*/  IMAD.MOV.U32 R3, RZ, RZ, 0x5efdb30c ;  /* 0x5efdb30cff037424 */ /* 0x000fe400078e00ff */
[----:B------:R-:W-:Y:S02]  /*01d0*/  IMAD.MOV.U32 R6, RZ, RZ, 0x423bb012 ;  /* 0x423bb012ff067424 */ /* 0x000fe400078e00ff */
[----:B------:R-:W-:-:S02]  /*01e0*/  IMAD.MOV.U32 R7, RZ, RZ, -0x75bd8fc ;  /* 0xf8a42704ff077424 */ /* 0x000fc400078e00ff */
[----:B------:R-:W-:Y:S02]  /*01f0*/  IMAD.MOV.U32 R4, RZ, RZ, -0x23270784 ;  /* 0xdcd8f87cff047424 */ /* 0x000fe400078e00ff */
[----:B------:R-:W-:-:S07]  /*0200*/  IMAD.MOV.U32 R5, RZ, RZ, 0x57fa2510 ;  /* 0x57fa2510ff057424 */ /* 0x000fce00078e00ff */
.L_x_7:
[----:B0-----:R-:W-:Y:S01]  /*0210*/  LOP3.LUT R8, R2, 0x3, RZ, 0xc0, !PT ;  /* 0x0000000302087812 */ /* 0x001fe200078ec0ff */
[----:B------:R-:W-:Y:S03]  /*0220*/  BSSY.RECONVERGENT B1, `(.L_x_2) ;  /* 0x00000ca000017945 */ /* 0x000fe60003800200 */
[----:B------:R-:W-:-:S04]  /*0230*/  ISETP.NE.U32.AND P0, PT, R8, RZ, PT ;  /* 0x000000ff0800720c */ /* 0x000fc80003f05070 */
[----:B------:R-:W-:-:S13]  /*0240*/  ISETP.NE.AND.EX P0, PT, RZ, RZ, PT, P0 ;  /* 0x000000ffff00720c */ /* 0x000fda0003f05300 */
[----:B------:R-:W-:Y:S05]  /*0250*/  @!P0 BRA `(.L_x_3) ;  /* 0x0000000c00188947 */ /* 0x000fea0003800000 */
[----:B------:R-:W0:Y:S01]  /*0260*/  LDC.64 R8, c[0x4][RZ] ;  /* 0x01000000ff087b82 */ /* 0x000e220000000a00 */
[----:B------:R-:W-:Y:S02]  /*0270*/  IMAD.MOV.U32 R14, RZ, RZ, RZ ;  /* 0x000000ffff0e7224 */ /* 0x000fe400078e00ff */
[----:B0-----:R-:W-:-:S07]  /*0280*/  IMAD.WIDE.U32 R8, R0, 0xc80, R8 ;  /* 0x00000c8000087825 */ /* 0x001fce00078e0008 */
.L_x_6:
[----:B------:R-:W-:Y:S01]  /*0290*/  IMAD.MOV.U32 R15, RZ, RZ, RZ ;  /* 0x000000ffff0f7224 */ /* 0x000fe200078e00ff */
[----:B0-----:R-:W-:Y:S02]  /*02a0*/  CS2R R4, SRZ ;  /* 0x0000000000047805 */ /* 0x001fe4000001ff00 */
[----:B------:R-:W-:Y:S01]  /*02b0*/  CS2R R6, SRZ ;  /* 0x0000000000067805 */ /* 0x000fe2000001ff00 */
[----:B------:R-:W-:-:S07]  /*02c0*/  IMAD.MOV.U32 R3, RZ, RZ, RZ ;  /* 0x000000ffff037224 */ /* 0x000fce00078e00ff */
.L_x_5:
[----:B------:R-:W0:Y:S02]  /*02d0*/  LDC.64 R10, c[0x0][0x388] ;  /* 0x0000e200ff0a7b82 */ /* 0x000e240000000a00 */
[----:B0-----:R-:W-:-:S04]  /*02e0*/  IMAD.WIDE.U32 R10, R12, 0x30, R10 ;  /* 0x000000300c0a7825 */ /* 0x001fc800078e000a */
[----:B------:R-:W-:-:S05]  /*02f0*/  IMAD.WIDE.U32 R10, R15, 0x4, R10 ;  /* 0x000000040f0a7825 */ /* 0x000fca00078e000a */
[----:B------:R0:W5:Y:S01]  /*0300*/  LDG.E R16, desc[UR4][R10.64+0x4] ;  /* 0x000004040a107981 */ /* 0x000162000c1e1900 */
[----:B------:R-:W-:-:S07]  /*0310*/  IMAD.MOV.U32 R17, RZ, RZ, RZ ;  /* 0x000000ffff117224 */ /* 0x000fce00078e00ff */
.L_x_4:
[----:B-----5:R-:W-:Y:S01]  /*0320*/  SHF.R.U32.HI R23, RZ, R17, R16 ;  /* 0x00000011ff177219 */ /* 0x020fe20000011610 */
[----:B0-----:R-:W-:-:S03]  /*0330*/  IMAD.SHL.U32 R10, R15, 0x20, RZ ;  /* 0x000000200f0a7824 */ /* 0x001fc600078e00ff */
[----:B------:R-:W-:Y:S01]  /*0340*/  LOP3.LUT R11, R23, 0x1, RZ, 0xc0, !PT ;  /* 0x00000001170b7812 */ /* 0x000fe200078ec0ff */
[----:B------:R-:W-:-:S03]  /*0350*/  IMAD.IADD R10, R10, 0x1, R17 ;  /* 0x000000010a0a7824 */ /* 0x000fc600078e0211 */
[----:B------:R-:W-:Y:S01]  /*0360*/  ISETP.NE.U32.AND P0, PT, R11, 0x1, PT ;  /* 0x000000010b00780c */ /* 0x000fe20003f05070 */
[----:B------:R-:W-:-:S03]  /*0370*/  IMAD R11, R10, 0x5, RZ ;  /* 0x000000050a0b7824 */ /* 0x000fc600078e02ff */
[----:B------:R-:W-:Y:S01]  /*0380*/  R2P PR, R23, 0x7e ;  /* 0x0000007e17007804 */ /* 0x000fe20000000000 */
[----:B------:R-:W-:-:S08]  /*0390*/  IMAD.WIDE.U32 R10, R11, 0x4, R8 ;  /* 0x000000040b0a7825 */ /* 0x000fd000078e0008 */
[----:B------:R-:W2:Y:S04]  /*03a0*/  @!P0 LDG.E R20, desc[UR4][R10.64+0x10] ;  /* 0x000010040a148981 */ /* 0x000ea8000c1e1900 */
[----:B------:R-:W3:Y:S04]  /*03b0*/  @P1 LDG.E R22, desc[UR4][R10.64+0x24] ;  /* 0x000024040a161981 */ /* 0x000ee8000c1e1900 */
[----:B------:R-:W4:Y:S04]  /*03c0*/  @P2 LDG.E R24, desc[UR4][R10.64+0x38] ;  /* 0x000038040a182981 */ /* 0x000f28000c1e1900 */
[----:B------:R-:W4:Y:S04]  /*03d0*/  @P3 LDG.E R26, desc[UR4][R10.64+0x4c] ;  /* 0x00004c040a1a3981 */ /* 0x000f28000c1e1900 */
[----:B------:R-:W4:Y:S04]  /*03e0*/  @P4 LDG.E R28, desc[UR4][R10.64+0x60] ;  /* 0x000060040a1c4981 */ /* 0x000f28000c1e1900 */
[----:B------:R-:W4:Y:S04]  /*03f0*/  @!P0 LDG.E R18, desc[UR4][R10.64] ;  /* 0x000000040a128981 */ /* 0x000f28000c1e1900 */
[----:B------:R-:W4:Y:S04]  /*0400*/  @!P0 LDG.E R19, desc[UR4][R10.64+0x4] ;  /* 0x000004040a138981 */ /* 0x000f28000c1e1900 */
[----:B------:R-:W4:Y:S04]  /*0410*/  @P5 LDG.E R21, desc[UR4][R10.64+0x74] ;  /* 0x000074040a155981 */ /* 0x000f28000c1e1900 */
[----:B------:R-:W4:Y:S04]  /*0420*/  @P1 LDG.E R25, desc[UR4][R10.64+0x20] ;  /* 0x000020040a191981 */ /* 0x000f28000c1e1900 */
[----:B------:R-:W4:Y:S01]  /*0430*/  @P3 LDG.E R27, desc[UR4][R10.64+0x48] ;  /* 0x000048040a1b3981 */ /* 0x000f22000c1e1900 */
[----:B--2---:R-:W-:-:S03]  /*0440*/  @!P0 LOP3.LUT R5, R5, R20, RZ, 0x3c, !PT ;  /* 0x0000001405058212 */ /* 0x004fc600078e3cff */
[----:B------:R-:W2:Y:S01]  /*0450*/  @P1 LDG.E R20, desc[UR4][R10.64+0x14] ;  /* 0x000014040a141981 */ /* 0x000ea2000c1e1900 */
[----:B---3--:R-:W-:-:S03]  /*0460*/  @P1 LOP3.LUT R5, R5, R22, RZ, 0x3c, !PT ;  /* 0x0000001605051212 */ /* 0x008fc600078e3cff */
[----:B------:R-:W3:Y:S01]  /*0470*/  @P1 LDG.E R22, desc[UR4][R10.64+0x1c] ;  /* 0x00001c040a161981 */ /* 0x000ee2000c1e1900 */
[----:B----4-:R-:W-:-:S03]  /*0480*/  @P2 LOP3.LUT R5, R5, R24, RZ, 0x3c, !PT ;  /* 0x0000001805052212 */ /* 0x010fc600078e3cff */
[----:B------:R-:W4:Y:S01]  /*0490*/  @P2 LDG.E R24, desc[UR4][R10.64+0x28] ;  /* 0x000028040a182981 */ /* 0x000f22000c1e1900 */
[----:B------:R-:W-:-:S03]  /*04a0*/  @P3 LOP3.LUT R5, R5, R26, RZ, 0x3c, !PT ;  /* 0x0000001a05053212 */ /* 0x000fc600078e3cff */
[----:B------:R-:W3:Y:S01]  /*04b0*/  @P6 LDG.E R26, desc[UR4][R10.64+0x88] ;  /* 0x000088040a1a6981 */ /* 0x000ee2000c1e1900 */
[----:B------:R-:W-:Y:S02]  /*04c0*/  @P4 LOP3.LUT R5, R5, R28, RZ, 0x3c, !PT ;  /* 0x0000001c05054212 */ /* 0x000fe400078e3cff */
[----:B------:R-:W-:Y:S02]  /*04d0*/  @!P0 LOP3.LUT R3, R3, R18, RZ, 0x3c, !PT ;  /* 0x0000001203038212 */ /* 0x000fe400078e3cff */
[----:B------:R-:W3:Y:S01]  /*04e0*/  @!P0 LDG.E R18, desc[UR4][R10.64+0x8] ;  /* 0x000008040a128981 */ /* 0x000ee2000c1e1900 */
[----:B------:R-:W-:-:S03]  /*04f0*/  @!P0 LOP3.LUT R6, R6, R19, RZ, 0x3c, !PT ;  /* 0x0000001306068212 */ /* 0x000fc600078e3cff */
[----:B------:R-:W3:Y:S01]  /*0500*/  @!P0 LDG.E R19, desc[UR4][R10.64+0xc] ;  /* 0x00000c040a138981 */ /* 0x000ee2000c1e1900 */
[----:B------:R-:W-:-:S03]  /*0510*/  @P5 LOP3.LUT R5, R5, R21, RZ, 0x3c, !PT ;  /* 0x0000001505055212 */ /* 0x000fc600078e3cff */
[----:B------:R-:W3:Y:S01]  /*0520*/  @P1 LDG.E R21, desc[UR4][R10.64+0x18] ;  /* 0x000018040a151981 */ /* 0x000ee2000c1e1900 */
[----:B--2---:R-:W-:-:S03]  /*0530*/  @P1 LOP3.LUT R3, R3, R20, RZ, 0x3c, !PT ;  /* 0x0000001403031212 */ /* 0x004fc600078e3cff */
[----:B------:R-:W2:Y:S01]  /*0540*/  @P3 LDG.E R20, desc[UR4][R10.64+0x3c] ;  /* 0x00003c040a143981 */ /* 0x000ea2000c1e1900 */
[----:B----4-:R-:W-:-:S03]  /*0550*/  @P2 LOP3.LUT R3, R3, R24, RZ, 0x3c, !PT ;  /* 0x0000001803032212 */ /* 0x010fc600078e3cff */
[----:B------:R-:W4:Y:S01]  /*0560*/  @P4 LDG.E R24, desc[UR4][R10.64+0x50] ;  /* 0x000050040a184981 */ /* 0x000f22000c1e1900 */
[----:B---3--:R-:W-:-:S03]  /*0570*/  @!P0 LOP3.LUT R7, R7, R18, RZ, 0x3c, !PT ;  /* 0x0000001207078212 */ /* 0x008fc600078e3cff */
[----:B------:R-:W3:Y:S01]  /*0580*/  @P2 LDG.E R18, desc[UR4][R10.64+0x30] ;  /* 0x000030040a122981 */ /* 0x000ee2000c1e1900 */
[----:B------:R-:W-:-:S03]  /*0590*/  @!P0 LOP3.LUT R4, R4, R19, RZ, 0x3c, !PT ;  /* 0x0000001304048212 */ /* 0x000fc600078e3cff */
[----:B------:R-:W3:Y:S01]  /*05a0*/  @P2 LDG.E R19, desc[UR4][R10.64+0x2c] ;  /* 0x00002c040a132981 */ /* 0x000ee2000c1e1900 */
[----:B------:R-:W-:-:S03]  /*05b0*/  @P1 LOP3.LUT R6, R6, R21, RZ, 0x3c, !PT ;  /* 0x0000001506061212 */ /* 0x000fc600078e3cff */
[----:B------:R-:W3:Y:S01]  /*05c0*/  @P2 LDG.E R21, desc[UR4][R10.64+0x34] ;  /* 0x000034040a152981 */ /* 0x000ee2000c1e1900 */
[----:B------:R-:W-:Y:S02]  /*05d0*/  @P1 LOP3.LUT R7, R7, R22, RZ, 0x3c, !PT ;  /* 0x0000001607071212 */ /* 0x000fe400078e3cff */
[----:B------:R-:W-:Y:S01]  /*05e0*/  @P1 LOP3.LUT R4, R4, R25, RZ, 0x3c, !PT ;  /* 0x0000001904041212 */ /* 0x000fe200078e3cff */
[----:B------:R-:W3:Y:S04]  /*05f0*/  @P3 LDG.E R22, desc[UR4][R10.64+0x44] ;  /* 0x000044040a163981 */ /* 0x000ee8000c1e1900 */
[----:B------:R-:W3:Y:S01]  /*0600*/  @P3 LDG.E R25, desc[UR4][R10.64+0x40] ;  /* 0x000040040a193981 */ /* 0x000ee2000c1e1900 */
[----:B--2---:R-:W-:-:S03]  /*0610*/  @P3 LOP3.LUT R3, R3, R20, RZ, 0x3c, !PT ;  /* 0x0000001403033212 */ /* 0x004fc600078e3cff */
[----:B------:R-:W2:Y:S01]  /*0620*/  @P5 LDG.E R20, desc[UR4][R10.64+0x64] ;  /* 0x000064040a145981 */ /* 0x000ea2000c1e1900 */
[----:B----4-:R-:W-:-:S03]  /*0630*/  @P4 LOP3.LUT R3, R3, R24, RZ, 0x3c, !PT ;  /* 0x0000001803034212 */ /* 0x010fc600078e3cff */
[----:B------:R-:W4:Y:S01]  /*0640*/  @P6 LDG.E R24, desc[UR4][R10.64+0x78] ;  /* 0x000078040a186981 */ /* 0x000f22000c1e1900 */
[----:B---3--:R-:W-:-:S03]  /*0650*/  @P2 LOP3.LUT R7, R7, R18, RZ, 0x3c, !PT ;  /* 0x0000001207072212 */ /* 0x008fc600078e3cff */
[----:B------:R-:W3:Y:S01]  /*0660*/  @P4 LDG.E R18, desc[UR4][R10.64+0x58] ;  /* 0x000058040a124981 */ /* 0x000ee2000c1e1900 */
[----:B------:R-:W-:-:S03]  /*0670*/  @P2 LOP3.LUT R6, R6, R19, RZ, 0x3c, !PT ;  /* 0x0000001306062212 */ /* 0x000fc600078e3cff */
[----:B------:R-:W3:Y:S01]  /*0680*/  @P4 LDG.E R19, desc[UR4][R10.64+0x54] ;  /* 0x000054040a134981 */ /* 0x000ee2000c1e1900 */
[----:B------:R-:W-:-:S03]  /*0690*/  @P2 LOP3.LUT R4, R4, R21, RZ, 0x3c, !PT ;  /* 0x0000001504042212 */ /* 0x000fc600078e3cff */
[----:B------:R-:W3:Y:S01]  /*06a0*/  @P4 LDG.E R21, desc[UR4][R10.64+0x5c] ;  /* 0x00005c040a154981 */ /* 0x000ee2000c1e1900 */
[----:B------:R-:W-:Y:S02]  /*06b0*/  @P3 LOP3.LUT R7, R7, R22, RZ, 0x3c, !PT ;  /* 0x0000001607073212 */ /* 0x000fe400078e3cff */
[----:B------:R-:W-:Y:S01]  /*06c0*/  @P3 LOP3.LUT R4, R4, R27, RZ, 0x3c, !PT ;  /* 0x0000001b04043212 */ /* 0x000fe200078e3cff */
[----:B------:R-:W3:Y:S01]  /*06d0*/  @P5 LDG.E R22, desc[UR4][R10.64+0x6c] ;  /* 0x00006c040a165981 */ /* 0x000ee2000c1e1900 */
[----:B------:R-:W-:-:S03]  /*06e0*/  @P3 LOP3.LUT R6, R6, R25, RZ, 0x3c, !PT ;  /* 0x0000001906063212 */ /* 0x000fc600078e3cff */
[----:B------:R-:W3:Y:S04]  /*06f0*/  @P5 LDG.E R25, desc[UR4][R10.64+0x68] ;  /* 0x000068040a195981 */ /* 0x000ee8000c1e1900 */
[----:B------:R-:W3:Y:S01]  /*0700*/  @P5 LDG.E R27, desc[UR4][R10.64+0x70] ;  /* 0x000070040a1b5981 */ /* 0x000ee2000c1e1900 */
[----:B------:R-:W-:Y:S02]  /*0710*/  LOP3.LUT P0, RZ, R23, 0x80, RZ, 0xc0, !PT ;  /* 0x0000008017ff7812 */ /* 0x000fe4000780c0ff */
[----:B--2---:R-:W-:-:S11]  /*0720*/  @P5 LOP3.LUT R3, R3, R20, RZ, 0x3c, !PT ;  /* 0x0000001403035212 */ /* 0x004fd600078e3cff */
        /* <DEDUP_REMOVED lines=15> */
[----:B------:R-:W-:Y:S02]  /*0820*/  @P6 LOP3.LUT R5, R5, R26, RZ, 0x3c, !PT ;  /* 0x0000001a05056212 */ /* 0x000fe400078e3cff */
[----:B--2---:R-:W-:Y:S02]  /*0830*/  @P0 LOP3.LUT R3, R3, R20, RZ, 0x3c, !PT ;  /* 0x0000001403030212 */ /* 0x004fe400078e3cff */
[----:B----4-:R-:W-:Y:S02]  /*0840*/  @P0 LOP3.LUT R5, R5, R24, RZ, 0x3c, !PT ;  /* 0x0000001805050212 */ /* 0x010fe400078e3cff */
[----:B---3--:R-:W-:Y:S02]  /*0850*/  @P6 LOP3.LUT R7, R7, R18, RZ, 0x3c, !PT ;  /* 0x0000001207076212 */ /* 0x008fe400078e3cff */
[----:B------:R-:W-:Y:S02]  /*0860*/  @P6 LOP3.LUT R6, R6, R19, RZ, 0x3c, !PT ;  /* 0x0000001306066212 */ /* 0x000fe400078e3cff */
[----:B------:R-:W-:-:S02]  /*0870*/  @P6 LOP3.LUT R4, R4, R21, RZ, 0x3c, !PT ;  /* 0x0000001504046212 */ /* 0x000fc400078e3cff */
[----:B------:R-:W-:Y:S02]  /*0880*/  @P0 LOP3.LUT R7, R7, R22, RZ, 0x3c, !PT ;  /* 0x0000001607070212 */ /* 0x000fe400078e3cff */
[----:B------:R-:W-:Y:S02]  /*0890*/  @P0 LOP3.LUT R6, R6, R25, RZ, 0x3c, !PT ;  /* 0x0000001906060212 */ /* 0x000fe400078e3cff */
[----:B------:R-:W-:Y:S02]  /*08a0*/  @P0 LOP3.LUT R4, R4, R27, RZ, 0x3c, !PT ;  /* 0x0000001b04040212 */ /* 0x000fe400078e3cff */
[----:B------:R-:W-:-:S13]  /*08b0*/  R2P PR, R23.B1, 0x7f ;  /* 0x0000007f17007804 */ /* 0x000fda0000001000 */
[----:B------:R-:W2:Y:S04]  /*08c0*/  @P0 LDG.E R18, desc[UR4][R10.64+0xa0] ;  /* 0x0000a0040a120981 */ /* 0x000ea8000c1e1900 */
[----:B------:R-:W3:Y:S04]  /*08d0*/  @P0 LDG.E R20, desc[UR4][R10.64+0xa8] ;  /* 0x0000a8040a140981 */ /* 0x000ee8000c1e1900 */
[----:B------:R-:W4:Y:S04]  /*08e0*/  @P1 LDG.E R22, desc[UR4][R10.64+0xbc] ;  /* 0x0000bc040a161981 */ /* 0x000f28000c1e1900 */
[----:B------:R-:W4:Y:S04]  /*08f0*/  @P1 LDG.E R24, desc[UR4][R10.64+0xc4] ;  /* 0x0000c4040a181981 */ /* 0x000f28000c1e1900 */
[----:B------:R-:W4:Y:S04]  /*0900*/  @P0 LDG.E R19, desc[UR4][R10.64+0xa4] ;  /* 0x0000a4040a130981 */ /* 0x000f28000c1e1900 */
[----:B------:R-:W4:Y:S04]  /*0910*/  @P0 LDG.E R21, desc[UR4][R10.64+0xac] ;  /* 0x0000ac040a150981 */ /* 0x000f28000c1e1900 */
[----:B------:R-:W4:Y:S04]  /*0920*/  @P1 LDG.E R25, desc[UR4][R10.64+0xb8] ;  /* 0x0000b8040a191981 */ /* 0x000f28000c1e1900 */
[----:B------:R-:W4:Y:S04]  /*0930*/  @P2 LDG.E R26, desc[UR4][R10.64+0xc8] ;  /* 0x0000c8040a1a2981 */ /* 0x000f28000c1e1900 */
[----:B------:R-:W4:Y:S04]  /*0940*/  @P1 LDG.E R27, desc[UR4][R10.64+0xc0] ;  /* 0x0000c0040a1b1981 */ /* 0x000f28000c1e1900 */
[----:B------:R-:W4:Y:S01]  /*0950*/  @P3 LDG.E R28, desc[UR4][R10.64+0xec] ;  /* 0x0000ec040a1c3981 */ /* 0x000f22000c1e1900 */
[----:B--2---:R-:W-:-:S03]  /*0960*/  @P0 LOP3.LUT R3, R3, R18, RZ, 0x3c, !PT ;  /* 0x0000001203030212 */ /* 0x004fc600078e3cff */
[----:B------:R-:W2:Y:S01]  /*0970*/  @P0 LDG.E R18, desc[UR4][R10.64+0xb0] ;  /* 0x0000b0040a120981 */ /* 0x000ea2000c1e1900 */
[----:B---3--:R-:W-:-:S03]  /*0980*/  @P0 LOP3.LUT R7, R7, R20, RZ, 0x3c, !PT ;  /* 0x0000001407070212 */ /* 0x008fc600078e3cff */
[----:B------:R-:W3:Y:S01]  /*0990*/  @P1 LDG.E R20, desc[UR4][R10.64+0xb4] ;  /* 0x0000b4040a141981 */ /* 0x000ee2000c1e1900 */
[----:B----4-:R-:W-:-:S03]  /*09a0*/  @P1 LOP3.LUT R7, R7, R22, RZ, 0x3c, !PT ;  /* 0x0000001607071212 */ /* 0x010fc600078e3cff */
[----:B------:R-:W4:Y:S01]  /*09b0*/  @P2 LDG.E R22, desc[UR4][R10.64+0xd8] ;  /* 0x0000d8040a162981 */ /* 0x000f22000c1e1900 */
[----:B------:R-:W-:-:S03]  /*09c0*/  @P0 LOP3.LUT R6, R6, R19, RZ, 0x3c, !PT ;  /* 0x0000001306060212 */ /* 0x000fc600078e3cff */
[----:B------:R-:W4:Y:S01]  /*09d0*/  @P2 LDG.E R19, desc[UR4][R10.64+0xcc] ;  /* 0x0000cc040a132981 */ /* 0x000f22000c1e1900 */
[----:B------:R-:W-:-:S03]  /*09e0*/  @P0 LOP3.LUT R4, R4, R21, RZ, 0x3c, !PT ;  /* 0x0000001504040212 */ /* 0x000fc600078e3cff */
[----:B------:R-:W4:Y:S01]  /*09f0*/  @P2 LDG.E R21, desc[UR4][R10.64+0xd4] ;  /* 0x0000d4040a152981 */ /* 0x000f22000c1e1900 */
[----:B------:R-:W-:-:S03]  /*0a00*/  @P1 LOP3.LUT R6, R6, R25, RZ, 0x3c, !PT ;  /* 0x0000001906061212 */ /* 0x000fc600078e3cff */
[----:B------:R-:W4:Y:S01]  /*0a10*/  @P3 LDG.E R25, desc[UR4][R10.64+0xe8] ;  /* 0x0000e8040a193981 */ /* 0x000f22000c1e1900 */
[----:B--2---:R-:W-:-:S03]  /*0a20*/  @P0 LOP3.LUT R5, R5, R18, RZ, 0x3c, !PT ;  /* 0x0000001205050212 */ /* 0x004fc600078e3cff */
[----:B------:R-:W2:Y:S01]  /*0a30*/  @P4 LDG.E R18, desc[UR4][R10.64+0xf0] ;  /* 0x0000f0040a124981 */ /* 0x000ea2000c1e1900 */
[----:B------:R-:W-:-:S03]  /*0a40*/  @P1 LOP3.LUT R5, R5, R24, RZ, 0x3c, !PT ;  /* 0x0000001805051212 */ /* 0x000fc600078e3cff */
[----:B------:R-:W2:Y:S01]  /*0a50*/  @P3 LDG.E R24, desc[UR4][R10.64+0xdc] ;  /* 0x0000dc040a183981 */ /* 0x000ea2000c1e1900 */
[----:B---3--:R-:W-:-:S03]  /*0a60*/  @P1 LOP3.LUT R3, R3, R20, RZ, 0x3c, !PT ;  /* 0x0000001403031212 */ /* 0x008fc600078e3cff */
[----:B------:R-:W3:Y:S01]  /*0a70*/  @P2 LDG.E R20, desc[UR4][R10.64+0xd0] ;  /* 0x0000d0040a142981 */ /* 0x000ee2000c1e1900 */
[----:B------:R-:W-:Y:S02]  /*0a80*/  LOP3.LUT P0, RZ, R23, 0x8000, RZ, 0xc0, !PT ;  /* 0x0000800017ff7812 */ /* 0x000fe4000780c0ff */
[----:B------:R-:W-:Y:S01]  /*0a90*/  @P2 LOP3.LUT R3, R3, R26, RZ, 0x3c, !PT ;  /* 0x0000001a03032212 */ /* 0x000fe200078e3cff */
[----:B------:R-:W3:Y:S04]  /*0aa0*/  @P3 LDG.E R23, desc[UR4][R10.64+0xe0] ;  /* 0x0000e0040a173981 */ /* 0x000ee8000c1e1900 */
[----:B------:R-:W3:Y:S01]  /*0ab0*/  @P3 LDG.E R26, desc[UR4][R10.64+0xe4] ;  /* 0x0000e4040a1a3981 */ /* 0x000ee2000c1e1900 */
[----:B------:R-:W-:Y:S02]  /*0ac0*/  @P1 LOP3.LUT R4, R4, R27, RZ, 0x3c, !PT ;  /* 0x0000001b04041212 */ /* 0x000fe400078e3cff */
[----:B----4-:R-:W-:-:S02]  /*0ad0*/  @P2 LOP3.LUT R5, R5, R22, RZ, 0x3c, !PT ;  /* 0x0000001605052212 */ /* 0x010fc400078e3cff */
[----:B------:R-:W4:Y:S01]  /*0ae0*/  @P4 LDG.E R22, desc[UR4][R10.64+0x100] ;  /* 0x000100040a164981 */ /* 0x000f22000c1e1900 */
[----:B------:R-:W-:Y:S02]  /*0af0*/  @P2 LOP3.LUT R6, R6, R19, RZ, 0x3c, !PT ;  /* 0x0000001306062212 */ /* 0x000fe400078e3cff */
[----:B------:R-:W-:Y:S01]  /*0b00*/  @P2 LOP3.LUT R4, R4, R21, RZ, 0x3c, !PT ;  /* 0x0000001504042212 */ /* 0x000fe200078e3cff */
[----:B------:R-:W4:Y:S04]  /*0b10*/  @P4 LDG.E R19, desc[UR4][R10.64+0xf4] ;  /* 0x0000f4040a134981 */ /* 0x000f28000c1e1900 */
[----:B------:R-:W4:Y:S01]  /*0b20*/  @P4 LDG.E R21, desc[UR4][R10.64+0xfc] ;  /* 0x0000fc040a154981 */ /* 0x000f22000c1e1900 */
[----:B------:R-:W-:-:S03]  /*0b30*/  @P3 LOP3.LUT R4, R4, R25, RZ, 0x3c, !PT ;  /* 0x0000001904043212 */ /* 0x000fc600078e3cff */
[----:B------:R-:W4:Y:S01]  /*0b40*/  @P5 LDG.E R25, desc[UR4][R10.64+0x110] ;  /* 0x000110040a195981 */ /* 0x000f22000c1e1900 */
[----:B--2---:R-:W-:-:S03]  /*0b50*/  @P3 LOP3.LUT R3, R3, R24, RZ, 0x3c, !PT ;  /* 0x0000001803033212 */ /* 0x004fc600078e3cff */
[----:B------:R-:W2:Y:S01]  /*0b60*/  @P5 LDG.E R24, desc[UR4][R10.64+0x104] ;  /* 0x000104040a185981 */ /* 0x000ea2000c1e1900 */
[----:B---3--:R-:W-:Y:S02]  /*0b70*/  @P2 LOP3.LUT R7, R7, R20, RZ, 0x3c, !PT ;  /* 0x0000001407072212 */ /* 0x008fe400078e3cff */
[----:B------:R-:W-:Y:S01]  /*0b80*/  @P4 LOP3.LUT R3, R3, R18, RZ, 0x3c, !PT ;  /* 0x0000001203034212 */ /* 0x000fe200078e3cff */
[----:B------:R-:W3:Y:S01]  /*0b90*/  @P4 LDG.E R20, desc[UR4][R10.64+0xf8] ;  /* 0x0000f8040a144981 */ /* 0x000ee2000c1e1900 */
[----:B------:R-:W-:-:S03]  /*0ba0*/  @P3 LOP3.LUT R6, R6, R23, RZ, 0x3c, !PT ;  /* 0x0000001706063212 */ /* 0x000fc600078e3cff */
[----:B------:R-:W3:Y:S01]  /*0bb0*/  @P5 LDG.E R18, desc[UR4][R10.64+0x114] ;  /* 0x000114040a125981 */ /* 0x000ee2000c1e1900 */
[----:B------:R-:W-:-:S03]  /*0bc0*/  @P3 LOP3.LUT R7, R7, R26, RZ, 0x3c, !PT ;  /* 0x0000001a07073212 */ /* 0x000fc600078e3cff */
[----:B------:R-:W3:Y:S04]  /*0bd0*/  @P5 LDG.E R23, desc[UR4][R10.64+0x108] ;  /* 0x000108040a175981 */ /* 0x000ee8000c1e1900 */
[----:B------:R-:W3:Y:S01]  /*0be0*/  @P5 LDG.E R26, desc[UR4][R10.64+0x10c] ;  /* 0x00010c040a1a5981 */ /* 0x000ee2000c1e1900 */
[----:B------:R-:W-:Y:S02]  /*0bf0*/  @P3 LOP3.LUT R5, R5, R28, RZ, 0x3c, !PT ;  /* 0x0000001c05053212 */ /* 0x000fe400078e3cff */
[----:B----4-:R-:W-:Y:S01]  /*0c00*/  @P4 LOP3.LUT R6, R6, R19, RZ, 0x3c, !PT ;  /* 0x0000001306064212 */ /* 0x010fe200078e3cff */
[----:B------:R-:W4:Y:S01]  /*0c10*/  @P0 LDG.E R28, desc[UR4][R10.64+0x13c] ;  /* 0x00013c040a1c0981 */ /* 0x000f22000c1e1900 */
[----:B------:R-:W-:Y:S02]  /*0c20*/  @P4 LOP3.LUT R5, R5, R22, RZ, 0x3c, !PT ;  /* 0x0000001605054212 */ /* 0x000fe400078e3cff */
[----:B------:R-:W-:Y:S01]  /*0c30*/  @P4 LOP3.LUT R4, R4, R21, RZ, 0x3c, !PT ;  /* 0x0000001504044212 */ /* 0x000fe200078e3cff */
[----:B------:R-:W4:Y:S04]  /*0c40*/  @P6 LDG.E R19, desc[UR4][R10.64+0x11c] ;  /* 0x00011c040a136981 */ /* 0x000f28000c1e1900 */
[----:B------:R-:W4:Y:S01]  /*0c50*/  @P6 LDG.E R22, desc[UR4][R10.64+0x120] ;  /* 0x000120040a166981 */ /* 0x000f22000c1e1900 */
[----:B------:R-:W-:-:S03]  /*0c60*/  @P5 LOP3.LUT R4, R4, R25, RZ, 0x3c, !PT ;  /* 0x0000001904045212 */ /* 0x000fc600078e3cff */
[----:B------:R-:W4:Y:S04]  /*0c70*/  @P6 LDG.E R21, desc[UR4][R10.64+0x124] ;  /* 0x000124040a156981 */ /* 0x000f28000c1e1900 */
[----:B------:R-:W4:Y:S01]  /*0c80*/  @P0 LDG.E R25, desc[UR4][R10.64+0x138] ;  /* 0x000138040a190981 */ /* 0x000f22000c1e1900 */
[----:B--2---:R-:W-:-:S03]  /*0c90*/  @P5 LOP3.LUT R3, R3, R24, RZ, 0x3c, !PT ;  /* 0x0000001803035212 */ /* 0x004fc600078e3cff */
[----:B------:R-:W2:Y:S01]  /*0ca0*/  @P0 LDG.E R24, desc[UR4][R10.64+0x12c] ;  /* 0x00012c040a180981 */ /* 0x000ea2000c1e1900 */
[----:B---3--:R-:W-:-:S03]  /*0cb0*/  @P4 LOP3.LUT R7, R7, R20, RZ, 0x3c, !PT ;  /* 0x0000001407074212 */ /* 0x008fc600078e3cff */
[----:B------:R-:W3:Y:S01]  /*0cc0*/  @P6 LDG.E R20, desc[UR4][R10.64+0x118] ;  /* 0x000118040a146981 */ /* 0x000ee2000c1e1900 */
[----:B------:R-:W-:-:S03]  /*0cd0*/  @P5 LOP3.LUT R5, R5, R18, RZ, 0x3c, !PT ;  /* 0x0000001205055212 */ /* 0x000fc600078e3cff */
[----:B------:R-:W2:Y:S01]  /*0ce0*/  @P6 LDG.E R18, desc[UR4][R10.64+0x128] ;  /* 0x000128040a126981 */ /* 0x000ea2000c1e1900 */
[----:B------:R-:W-:-:S03]  /*0cf0*/  @P5 LOP3.LUT R6, R6, R23, RZ, 0x3c, !PT ;  /* 0x0000001706065212 */ /* 0x000fc600078e3cff */
[----:B------:R-:W2:Y:S01]  /*0d00*/  @P0 LDG.E R23, desc[UR4][R10.64+0x130] ;  /* 0x000130040a170981 */ /* 0x000ea2000c1e1900 */
[----:B------:R-:W-:-:S03]  /*0d10*/  @P5 LOP3.LUT R7, R7, R26, RZ, 0x3c, !PT ;  /* 0x0000001a07075212 */ /* 0x000fc600078e3cff */
[----:B------:R-:W2:Y:S01]  /*0d20*/  @P0 LDG.E R26, desc[UR4][R10.64+0x134] ;  /* 0x000134040a1a0981 */ /* 0x000ea2000c1e1900 */
[----:B------:R-:W-:-:S05]  /*0d30*/  VIADD R17, R17, 0x10 ;  /* 0x0000001011117836 */ /* 0x000fca0000000000 */
[----:B------:R-:W-:Y:S02]  /*0d40*/  ISETP.NE.AND P1, PT, R17, 0x20, PT ;  /* 0x000000201100780c */ /* 0x000fe40003f25270 */
[----:B----4-:R-:W-:Y:S02]  /*0d50*/  @P6 LOP3.LUT R6, R6, R19, RZ, 0x3c, !PT ;  /* 0x0000001306066212 */ /* 0x010fe400078e3cff */
[----:B------:R-:W-:Y:S02]  /*0d60*/  @P6 LOP3.LUT R7, R7, R22, RZ, 0x3c, !PT ;  /* 0x0000001607076212 */ /* 0x000fe400078e3cff */
[----:B------:R-:W-:-:S04]  /*0d70*/  @P6 LOP3.LUT R4, R4, R21, RZ, 0x3c, !PT ;  /* 0x0000001504046212 */ /* 0x000fc800078e3cff */
[----:B------:R-:W-:Y:S02]  /*0d80*/  @P0 LOP3.LUT R4, R4, R25, RZ, 0x3c, !PT ;  /* 0x0000001904040212 */ /* 0x000fe400078e3cff */
[----:B---3--:R-:W-:Y:S02]  /*0d90*/  @P6 LOP3.LUT R3, R3, R20, RZ, 0x3c, !PT ;  /* 0x0000001403036212 */ /* 0x008fe400078e3cff */
[----:B--2---:R-:W-:Y:S02]  /*0da0*/  @P6 LOP3.LUT R5, R5, R18, RZ, 0x3c, !PT ;  /* 0x0000001205056212 */ /* 0x004fe400078e3cff */
[----:B------:R-:W-:Y:S02]  /*0db0*/  @P0 LOP3.LUT R3, R3, R24, RZ, 0x3c, !PT ;  /* 0x0000001803030212 */ /* 0x000fe400078e3cff */
[----:B------:R-:W-:Y:S02]  /*0dc0*/  @P0 LOP3.LUT R6, R6, R23, RZ, 0x3c, !PT ;  /* 0x0000001706060212 */ /* 0x000fe400078e3cff */
[----:B------:R-:W-:-:S02]  /*0dd0*/  @P0 LOP3.LUT R5, R5, R28, RZ, 0x3c, !PT ;  /* 0x0000001c05050212 */ /* 0x000fc400078e3cff */
[----:B------:R-:W-:Y:S01]  /*0de0*/  @P0 LOP3.LUT R7, R7, R26, RZ, 0x3c, !PT ;  /* 0x0000001a07070212 */ /* 0x000fe200078e3cff */
[----:B------:R-:W-:Y:S06]  /*0df0*/  @P1 BRA `(.L_x_4) ;  /* 0xfffffff400481947 */ /* 0x000fec000383ffff */
[----:B------:R-:W-:-:S05]  /*0e00*/  VIADD R15, R15, 0x1 ;  /* 0x000000010f0f7836 */ /* 0x000fca0000000000 */
[----:B------:R-:W-:-:S13]  /*0e10*/  ISETP.NE.AND P0, PT, R15, 0x5, PT ;  /* 0x000000050f00780c */ /* 0x000fda0003f05270 */
[----:B------:R-:W-:Y:S05]  /*0e20*/  @P0 BRA `(.L_x_5) ;  /* 0xfffffff400280947 */ /* 0x000fea000383ffff */
[----:B------:R-:W0:Y:S01]  /*0e30*/  LDC.64 R10, c[0x0][0x388] ;  /* 0x0000e200ff0a7b82 */ /* 0x000e220000000a00 */
[----:B------:R-:W-:Y:S01]  /*0e40*/  VIADD R14, R14, 0x1 ;  /* 0x000000010e0e7836 */ /* 0x000fe20000000000 */
[----:B------:R-:W-:-:S04]  /*0e50*/  LOP3.LUT R15, R2, 0x3, RZ, 0xc0, !PT ;  /* 0x00000003020f7812 */ /* 0x000fc800078ec0ff */
[----:B------:R-:W-:Y:S01]  /*0e60*/  ISETP.GE.U32.AND P0, PT, R14, R15, PT ;  /* 0x0000000f0e00720c */ /* 0x000fe20003f06070 */
[----:B0-----:R-:W-:-:S05]  /*0e70*/  IMAD.WIDE.U32 R10, R12, 0x30, R10 ;  /* 0x000000300c0a7825 */ /* 0x001fca00078e000a */
[----:B------:R0:W-:Y:S04]  /*0e80*/  STG.E desc[UR4][R10.64+0x4], R3 ;  /* 0x000004030a007986 */ /* 0x0001e8000c101904 */
[----:B------:R0:W-:Y:S04]  /*0e90*/  STG.E.64 desc[UR4][R10.64+0x8], R6 ;  /* 0x000008060a007986 */ /* 0x0001e8000c101b04 */
[----:B------:R0:W-:Y:S01]  /*0ea0*/  STG.E.64 desc[UR4][R10.64+0x10], R4 ;  /* 0x000010040a007986 */ /* 0x0001e2000c101b04 */
[----:B------:R-:W-:Y:S05]  /*0eb0*/  @!P0 BRA `(.L_x_6) ;  /* 0xfffffff000f48947 */ /* 0x000fea000383ffff */
.L_x_3:
[----:B------:R-:W-:Y:S05]  /*0ec0*/  BSYNC.RECONVERGENT B1 ;  /* 0x0000000000017941 */ /* 0x000fea0003800200 */
.L_x_2:
[----:B------:R-:W-:Y:S01]  /*0ed0*/  ISETP.GT.U32.AND P0, PT, R2, 0x3, PT ;  /* 0x000000030200780c */ /* 0x000fe20003f04070 */
[----:B------:R-:W-:Y:S01]  /*0ee0*/  VIADD R0, R0, 0x1 ;  /* 0x0000000100007836 */ /* 0x000fe20000000000 */
[--C-:B------:R-:W-:Y:S02]  /*0ef0*/  SHF.R.U64 R2, R2, 0x2, R13.reuse ;  /* 0x0000000202027819 */ /* 0x100fe4000000120d */
[----:B------:R-:W-:Y:S02]  /*0f00*/  ISETP.GT.U32.AND.EX P0, PT, R13, RZ, PT, P0 ;  /* 0x000000ff0d00720c */ /* 0x000fe40003f04100 */
[----:B------:R-:W-:-:S11]  /*0f10*/  SHF.R.U32.HI R13, RZ, 0x2, R13 ;  /* 0x00000002ff0d7819 */ /* 0x000fd6000001160d */
[----:B------:R-:W-:Y:S05]  /*0f20*/  @P0 BRA `(.L_x_7) ;  /* 0xfffffff000b80947 */ /* 0x000fea000383ffff */
.L_x_1:
[----:B------:R-:W-:Y:S05]  /*0f30*/  BSYNC.RECONVERGENT B0 ;  /* 0x0000000000007941 */ /* 0x000fea0003800200 */
.L_x_0:
[----:B0-----:R-:W0:Y:S01]  /*0f40*/  LDC.64 R8, c[0x0][0x388] ;  /* 0x0000e200ff087b82 */ /* 0x001e220000000a00 */
[----:B------:R-:W-:-:S07]  /*0f50*/  IMAD.MOV.U32 R11, RZ, RZ, RZ ;  /* 0x000000ffff0b7224 */ /* 0x000fce00078e00ff */
[----:B------:R-:W1:Y:S01]  /*0f60*/  LDC R0, c[0x0][0x390] ;  /* 0x0000e400ff007b82 */ /* 0x000e620000000800 */
[----:B0-----:R-:W-:-:S05]  /*0f70*/  IMAD.WIDE.U32 R8, R12, 0x30, R8 ;  /* 0x000000300c087825 */ /* 0x001fca00078e0008 */
[----:B------:R0:W-:Y:S01]  /*0f80*/  STG.E.64 desc[UR4][R8.64+0x18], RZ ;  /* 0x000018ff08007986 */ /* 0x0001e2000c101b04 */
[----:B-1----:R-:W-:-:S03]  /*0f90*/  ISETP.GE.AND P0, PT, R0, 0x1, PT ;  /* 0x000000010000780c */ /* 0x002fc60003f06270 */
[----:B------:R0:W-:Y:S04]  /*0fa0*/  STG.E desc[UR4][R8.64+0x20], RZ ;  /* 0x000020ff08007986 */ /* 0x0001e8000c101904 */
[----:B------:R0:W-:Y:S06]  /*0fb0*/  STG.E.64 desc[UR4][R8.64+0x28], RZ ;  /* 0x000028ff08007986 */ /* 0x0001ec000c101b04 */
[----:B------:R-:W-:Y:S05]  /*0fc0*/  @!P0 BRA `(.L_x_8) ;  /* 0x0000000800748947 */ /* 0x000fea0003800000 */
[C---:B------:R-:W-:Y:S01]  /*0fd0*/  ISETP.GE.U32.AND P0, PT, R0.reuse, 0x4, PT ;  /* 0x000000040000780c */ /* 0x040fe20003f06070 */
[----:B------:R-:W-:Y:S01]  /*0fe0*/  IMAD.MOV.U32 R10, RZ, RZ, RZ ;  /* 0x000000ffff0a7224 */ /* 0x000fe200078e00ff */
[----:B------:R-:W-:Y:S01]  /*0ff0*/  LOP3.LUT R2, R0, 0x3, RZ, 0xc0, !PT ;  /* 0x0000000300027812 */ /* 0x000fe200078ec0ff */
[----:B------:R-:W-:-:S10]  /*1000*/  IMAD.MOV.U32 R11, RZ, RZ, 0x3198c20f ;  /* 0x3198c20fff0b7424 */ /* 0x000fd400078e00ff */
[----:B------:R-:W-:Y:S05]  /*1010*/  @!P0 BRA `(.L_x_9) ;  /* 0x0000000400a08947 */ /* 0x000fea0003800000 */
[----:B------:R-:W-:Y:S01]  /*1020*/  LOP3.LUT R11, R0, 0x7ffffffc, RZ, 0xc0, !PT ;  /* 0x7ffffffc000b7812 */ /* 0x000fe200078ec0ff */
[----:B------:R-:W-:Y:S02]  /*1030*/  IMAD.MOV.U32 R10, RZ, RZ, RZ ;  /* 0x000000ffff0a7224 */ /* 0x000fe400078e00ff */
[----:B------:R-:W-:Y:S02]  /*1040*/  IMAD.MOV.U32 R14, RZ, RZ, 0x31c50037 ;  /* 0x31c50037ff0e7424 */ /* 0x000fe400078e00ff */
[----:B------:R-:W-:-:S07]  /*1050*/  IMAD.MOV R11, RZ, RZ, -R11 ;  /* 0x000000ffff0b7224 */ /* 0x000fce00078e0a0b */
.L_x_10:
[----:B------:R-:W-:Y:S01]  /*1060*/  SHF.R.U32.HI R16, RZ, 0x2, R3 ;  /* 0x00000002ff107819 */ /* 0x000fe20000011603 */
[----:B------:R-:W-:Y:S01]  /*1070*/  VIADD R11, R11, 0x4 ;  /* 0x000000040b0b7836 */ /* 0x000fe20000000000 */
[----:B------:R-:W-:Y:S02]  /*1080*/  SHF.R.U32.HI R15, RZ, 0x2, R6 ;  /* 0x00000002ff0f7819 */ /* 0x000fe40000011606 */
[----:B------:R-:W-:Y:S01]  /*1090*/  LOP3.LUT R16, R16, R3, RZ, 0x3c, !PT ;  /* 0x0000000310107212 */ /* 0x000fe200078e3cff */
[----:B------:R-:W-:Y:S01]  /*10a0*/  IMAD.SHL.U32 R3, R5, 0x10, RZ ;  /* 0x0000001005037824 */ /* 0x000fe200078e00ff */
[----:B------:R-:W-:-:S03]  /*10b0*/  LOP3.LUT R15, R15, R6, RZ, 0x3c, !PT ;  /* 0x000000060f0f7212 */ /* 0x000fc600078e3cff */
[----:B------:R-:W-:-:S05]  /*10c0*/  IMAD.SHL.U32 R13, R16, 0x2, RZ ;  /* 0x00000002100d7824 */ /* 0x000fca00078e00ff */
[----:B------:R-:W-:Y:S01]  /*10d0*/  LOP3.LUT R16, R16, R13, R3, 0x96, !PT ;  /* 0x0000000d10107212 */ /* 0x000fe200078e9603 */
[----:B------:R-:W-:-:S03]  /*10e0*/  IMAD.SHL.U32 R3, R15, 0x2, RZ ;  /* 0x000000020f037824 */ /* 0x000fc600078e00ff */
[----:B------:R-:W-:Y:S02]  /*10f0*/  LOP3.LUT R13, R16, R5, RZ, 0x3c, !PT ;  /* 0x00000005100d7212 */ /* 0x000fe400078e3cff */
[----:B------:R-:W-:-:S03]  /*1100*/  SHF.R.U32.HI R16, RZ, 0x2, R7 ;  /* 0x00000002ff107819 */ /* 0x000fc60000011607 */
[----:B------:R-:W-:Y:S01]  /*1110*/  IMAD.SHL.U32 R6, R13, 0x10, RZ ;  /* 0x000000100d067824 */ /* 0x000fe200078e00ff */
[----:B------:R-:W-:-:S04]  /*1120*/  LOP3.LUT R16, R16, R7, RZ, 0x3c, !PT ;  /* 0x0000000710107212 */ /* 0x000fc800078e3cff */
[----:B------:R-:W-:Y:S02]  /*1130*/  LOP3.LUT R6, R15, R3, R6, 0x96, !PT ;  /* 0x000000030f067212 */ /* 0x000fe400078e9606 */
[----:B------:R-:W-:Y:S02]  /*1140*/  SHF.R.U32.HI R15, RZ, 0x2, R4 ;  /* 0x00000002ff0f7819 */ /* 0x000fe40000011604 */
[----:B------:R-:W-:Y:S01]  /*1150*/  LOP3.LUT R7, R6, R13, RZ, 0x3c, !PT ;  /* 0x0000000d06077212 */ /* 0x000fe200078e3cff */
[----:B------:R-:W-:Y:S01]  /*1160*/  IMAD.SHL.U32 R6, R16, 0x2, RZ ;  /* 0x0000000210067824 */ /* 0x000fe200078e00ff */
[----:B------:R-:W-:Y:S02]  /*1170*/  LOP3.LUT R4, R15, R4, RZ, 0x3c, !PT ;  /* 0x000000040f047212 */ /* 0x000fe400078e3cff */
[----:B------:R-:W-:Y:S01]  /*1180*/  SHF.R.U32.HI R20, RZ, 0x2, R7 ;  /* 0x00000002ff147819 */ /* 0x000fe20000011607 */
[----:B------:R-:W-:-:S03]  /*1190*/  IMAD.SHL.U32 R3, R7, 0x10, RZ ;  /* 0x0000001007037824 */ /* 0x000fc600078e00ff */
[-C--:B------:R-:W-:Y:S02]  /*11a0*/  LOP3.LUT R20, R20, R7.reuse, RZ, 0x3c, !PT ;  /* 0x0000000714147212 */ /* 0x080fe400078e3cff */
        /* <DEDUP_REMOVED lines=8> */
[----:B------:R-:W-:Y:S01]  /*1230*/  LOP3.LUT R6, R4, R6, R3, 0x96, !PT ;  /* 0x0000000604067212 */ /* 0x000fe200078e9603 */
[----:B------:R-:W-:Y:S02]  /*1240*/  IMAD.SHL.U32 R4, R16, 0x2, RZ ;  /* 0x0000000210047824 */ /* 0x000fe400078e00ff */
[----:B------:R-:W-:Y:S01]  /*1250*/  IMAD.SHL.U32 R23, R22, 0x2, RZ ;  /* 0x0000000216177824 */ /* 0x000fe200078e00ff */
[----:B------:R-:W-:Y:S02]  /*1260*/  LOP3.LUT R3, R6, R15, RZ, 0x3c, !PT ;  /* 0x0000000f06037212 */ /* 0x000fe400078e3cff */
[----:B------:R-:W-:-:S03]  /*1270*/  SHF.R.U32.HI R6, RZ, 0x2, R13 ;  /* 0x00000002ff067819 */ /* 0x000fc6000001160d */
[----:B------:R-:W-:Y:S01]  /*1280*/  IMAD.SHL.U32 R5, R3, 0x10, RZ ;  /* 0x0000001003057824 */ /* 0x000fe200078e00ff */
[----:B------:R-:W-:-:S04]  /*1290*/  LOP3.LUT R17, R6, R13, RZ, 0x3c, !PT ;  /* 0x0000000d06117212 */ /* 0x000fc800078e3cff */
[----:B------:R-:W-:Y:S01]  /*12a0*/  LOP3.LUT R4, R16, R4, R5, 0x96, !PT ;  /* 0x0000000410047212 */ /* 0x000fe200078e9605 */
[----:B------:R-:W-:Y:S02]  /*12b0*/  IMAD.SHL.U32 R18, R17, 0x2, RZ ;  /* 0x0000000211127824 */ /* 0x000fe400078e00ff */
[----:B------:R-:W-:Y:S01]  /*12c0*/  VIADD R16, R14, 0xffd3c1d8 ;  /* 0xffd3c1d80e107836 */ /* 0x000fe20000000000 */
[----:B------:R-:W-:-:S04]  /*12d0*/  LOP3.LUT R6, R4, R3, RZ, 0x3c, !PT ;  /* 0x0000000304067212 */ /* 0x000fc800078e3cff */
[----:B------:R-:W-:Y:S01]  /*12e0*/  IADD3 R5, PT, PT, R16, 0xb0f8a, R7 ;  /* 0x000b0f8a10057810 */ /* 0x000fe20007ffe007 */
[----:B------:R-:W-:Y:S01]  /*12f0*/  IMAD.SHL.U32 R4, R6, 0x10, RZ ;  /* 0x0000001006047824 */ /* 0x000fe200078e00ff */
[----:B------:R-:W-:-:S04]  /*1300*/  IADD3 R19, PT, PT, R16, 0x161f14, R3 ;  /* 0x00161f1410137810 */ /* 0x000fc80007ffe003 */
[----:B------:R-:W-:Y:S02]  /*1310*/  LOP3.LUT R17, R17, R18, R4, 0x96, !PT ;  /* 0x0000001211117212 */ /* 0x000fe400078e9604 */
[----:B------:R-:W-:Y:S01]  /*1320*/  IADD3 R4, PT, PT, R16, 0x587c5, R13 ;  /* 0x000587c510047810 */ /* 0x000fe20007ffe00d */
[----:B------:R-:W-:Y:S01]  /*1330*/  IMAD.MOV.U32 R13, RZ, RZ, 0x2f800000 ;  /* 0x2f800000ff0d7424 */ /* 0x000fe200078e00ff */
[----:B------:R-:W-:Y:S01]  /*1340*/  LOP3.LUT R7, R17, R6, RZ, 0x3c, !PT ;  /* 0x0000000611077212 */ /* 0x000fe200078e3cff */
[----:B------:R-:W-:Y:S01]  /*1350*/  IMAD.SHL.U32 R17, R20, 0x2, RZ ;  /* 0x0000000214117824 */ /* 0x000fe200078e00ff */
[----:B------:R-:W-:Y:S02]  /*1360*/  I2FP.F32.U32 R18, R5 ;  /* 0x0000000500127245 */ /* 0x000fe40000201000 */
[----:B------:R-:W-:Y:S01]  /*1370*/  I2FP.F32.U32 R4, R4 ;  /* 0x0000000400047245 */ /* 0x000fe20000201000 */
[----:B------:R-:W-:Y:S02]  /*1380*/  IMAD.SHL.U32 R5, R7, 0x10, RZ ;  /* 0x0000001007057824 */ /* 0x000fe400078e00ff */
[----:B------:R-:W-:-:S03]  /*1390*/  FFMA R18, R18, R13, 1.1641532182693481445e-10 ;  /* 0x2f00000012127423 */ /* 0x000fc6000000000d */
[----:B------:R-:W-:Y:S01]  /*13a0*/  LOP3.LUT R20, R20, R17, R5, 0x96, !PT ;  /* 0x0000001114147212 */ /* 0x000fe200078e9605 */
[----:B------:R-:W-:Y:S01]  /*13b0*/  FFMA R5, R4, R13, 1.1641532182693481445e-10 ;  /* 0x2f00000004057423 */ /* 0x000fe2000000000d */
[----:B------:R-:W-:Y:S01]  /*13c0*/  FMUL R18, R18, R18 ;  /* 0x0000001212127220 */ /* 0x000fe20000400000 */
[----:B------:R-:W-:Y:S02]  /*13d0*/  IADD3 R17, PT, PT, R16, 0x10974f, R15 ;  /* 0x0010974f10117810 */ /* 0x000fe40007ffe00f */
[----:B------:R-:W-:Y:S01]  /*13e0*/  LOP3.LUT R4, R20, R7, RZ, 0x3c, !PT ;  /* 0x0000000714047212 */ /* 0x000fe200078e3cff */
[----:B------:R-:W-:Y:S01]  /*13f0*/  FFMA R15, R5, R5, R18 ;  /* 0x00000005050f7223 */ /* 0x000fe20000000012 */
[----:B------:R-:W-:Y:S02]  /*1400*/  I2FP.F32.U32 R20, R19 ;  /* 0x0000001300147245 */ /* 0x000fe40000201000 */
[----:B------:R-:W-:Y:S01]  /*1410*/  I2FP.F32.U32 R18, R17 ;  /* 0x0000001100127245 */ /* 0x000fe20000201000 */
[----:B------:R-:W-:Y:S01]  /*1420*/  IMAD.SHL.U32 R21, R4, 0x10, RZ ;  /* 0x0000001004157824 */ /* 0x000fe200078e00ff */
[----:B------:R-:W-:Y:S01]  /*1430*/  IADD3 R17, PT, PT, R16, 0x212e9e, R7 ;  /* 0x00212e9e10117810 */ /* 0x000fe20007ffe007 */
[-C--:B------:R-:W-:Y:S01]  /*1440*/  FFMA R20, R20, R13.reuse, 1.1641532182693481445e-10 ;  /* 0x2f00000014147423 */ /* 0x080fe2000000000d */
[----:B------:R-:W-:Y:S01]  /*1450*/  IADD3 R5, PT, PT, R16, 0x1ba6d9, R6 ;  /* 0x001ba6d910057810 */ /* 0x000fe20007ffe006 */
[----:B------:R-:W-:Y:S01]  /*1460*/  FFMA R18, R18, R13, 1.1641532182693481445e-10 ;  /* 0x2f00000012127423 */ /* 0x000fe2000000000d */
[----:B------:R-:W-:-:S02]  /*1470*/  LOP3.LUT R21, R22, R23, R21, 0x96, !PT ;  /* 0x0000001716157212 */ /* 0x000fc400078e9615 */
[----:B------:R-:W-:Y:S01]  /*1480*/  I2FP.F32.U32 R22, R17 ;  /* 0x0000001100167245 */ /* 0x000fe20000201000 */
[----:B------:R-:W-:Y:S01]  /*1490*/  FMUL R17, R20, R20 ;  /* 0x0000001414117220 */ /* 0x000fe20000400000 */
[----:B------:R-:W-:Y:S02]  /*14a0*/  I2FP.F32.U32 R20, R5 ;  /* 0x0000000500147245 */ /* 0x000fe40000201000 */
[----:B------:R-:W-:Y:S01]  /*14b0*/  FSETP.GTU.AND P0, PT, R15, 1, PT ;  /* 0x3f8000000f00780b */ /* 0x000fe20003f0c000 */
[-C--:B------:R-:W-:Y:S01]  /*14c0*/  FFMA R22, R22, R13.reuse, 1.1641532182693481445e-10 ;  /* 0x2f00000016167423 */ /* 0x080fe2000000000d */
[----:B------:R-:W-:Y:S01]  /*14d0*/  LOP3.LUT R5, R21, R4, RZ, 0x3c, !PT ;  /* 0x0000000415057212 */ /* 0x000fe200078e3cff */
[----:B------:R-:W-:Y:S01]  /*14e0*/  FFMA R17, R18, R18, R17 ;  /* 0x0000001212117223 */ /* 0x000fe20000000011 */
[----:B------:R-:W-:Y:S01]  /*14f0*/  FFMA R20, R20, R13, 1.1641532182693481445e-10 ;  /* 0x2f00000014147423 */ /* 0x000fe2000000000d */
[----:B------:R-:W-:Y:S01]  /*1500*/  FMUL R15, R22, R22 ;  /* 0x00000016160f7220 */ /* 0x000fe20000400000 */
[----:B------:R-:W-:Y:S01]  /*1510*/  IADD3 R16, PT, PT, R16, 0x26b663, R4 ;  /* 0x0026b66310107810 */ /* 0x000fe20007ffe004 */
[----:B------:R-:W-:Y:S01]  /*1520*/  IMAD.IADD R18, R5, 0x1, R14 ;  /* 0x0000000105127824 */ /* 0x000fe200078e020e */
[----:B------:R-:W-:Y:S01]  /*1530*/  FSETP.GTU.AND P1, PT, R17, 1, PT ;  /* 0x3f8000001100780b */ /* 0x000fe20003f2c000 */
[----:B------:R-:W-:Y:S01]  /*1540*/  FFMA R15, R20, R20, R15 ;  /* 0x00000014140f7223 */ /* 0x000fe2000000000f */
[----:B------:R-:W-:Y:S01]  /*1550*/  VIADD R17, R10, 0x1 ;  /* 0x000000010a117836 */ /* 0x000fe20000000000 */
[----:B------:R-:W-:-:S02]  /*1560*/  I2FP.F32.U32 R16, R16 ;  /* 0x0000001000107245 */ /* 0x000fc40000201000 */
[----:B------:R-:W-:Y:S01]  /*1570*/  I2FP.F32.U32 R18, R18 ;  /* 0x0000001200127245 */ /* 0x000fe20000201000 */
[----:B------:R-:W-:Y:S01]  /*1580*/  @P0 IMAD.MOV R17, RZ, RZ, R10 ;  /* 0x000000ffff110224 */ /* 0x000fe200078e020a */
[----:B------:R-:W-:Y:S01]  /*1590*/  FSETP.GTU.AND P0, PT, R15, 1, PT ;  /* 0x3f8000000f00780b */ /* 0x000fe20003f0c000 */
[-C--:B------:R-:W-:Y:S02]  /*15a0*/  FFMA R16, R16, R13.reuse, 1.1641532182693481445e-10 ;  /* 0x2f00000010107423 */ /* 0x080fe4000000000d */
[----:B------:R-:W-:Y:S01]  /*15b0*/  FFMA R18, R18, R13, 1.1641532182693481445e-10 ;  /* 0x2f00000012127423 */ /* 0x000fe2000000000d */
[----:B------:R-:W-:Y:S02]  /*15c0*/  VIADD R10, R17, 0x1 ;  /* 0x00000001110a7836 */ /* 0x000fe40000000000 */
[----:B------:R-:W-:Y:S02]  /*15d0*/  @P1 IMAD.MOV R10, RZ, RZ, R17 ;  /* 0x000000ffff0a1224 */ /* 0x000fe400078e0211 */
[----:B------:R-:W-:-:S02]  /*15e0*/  FMUL R13, R18, R18 ;  /* 0x00000012120d7220 */ /* 0x000fc40000400000 */
[----:B------:R-:W-:Y:S02]  /*15f0*/  VIADD R15, R10, 0x1 ;  /* 0x000000010a0f7836 */ /* 0x000fe40000000000 */
[----:B------:R-:W-:Y:S01]  /*1600*/  FFMA R13, R16, R16, R13 ;  /* 0x00000010100d7223 */ /* 0x000fe2000000000d */
[----:B------:R-:W-:Y:S01]  /*1610*/  @P0 IMAD.MOV R15, RZ, RZ, R10 ;  /* 0x000000ffff0f0224 */ /* 0x000fe200078e020a */
[----:B------:R-:W-:-:S03]  /*1620*/  ISETP.NE.AND P0, PT, R11, RZ, PT ;  /* 0x000000ff0b00720c */ /* 0x000fc60003f05270 */
[----:B------:R-:W-:Y:S01]  /*1630*/  FSETP.GTU.AND P1, PT, R13, 1, PT ;  /* 0x3f8000000d00780b */ /* 0x000fe20003f2c000 */
[----:B------:R-:W-:Y:S02]  /*1640*/  VIADD R10, R15, 0x1 ;  /* 0x000000010f0a7836 */ /* 0x000fe40000000000 */
[----:B------:R-:W-:Y:S02]  /*1650*/  IMAD.MOV.U32 R13, RZ, RZ, R14 ;  /* 0x000000ffff0d7224 */ /* 0x000fe400078e000e */
[----:B------:R-:W-:-:S08]  /*1660*/  VIADD R14, R14, 0x2c3e28 ;  /* 0x002c3e280e0e7836 */ /* 0x000fd00000000000 */
[----:B------:R-:W-:Y:S01]  /*1670*/  @P1 IMAD.MOV R10, RZ, RZ, R15 ;  /* 0x000000ffff0a1224 */ /* 0x000fe200078e020f */
[----:B------:R-:W-:Y:S06]  /*1680*/  @P0 BRA `(.L_x_10) ;  /* 0xfffffff800740947 */ /* 0x000fec000383ffff */
[----:B------:R-:W-:-:S07]  /*1690*/  IMAD.MOV.U32 R11, RZ, RZ, R13 ;  /* 0x000000ffff0b7224 */ /* 0x000fce00078e000d */
.L_x_9:
[----:B------:R-:W-:-:S13]  /*16a0*/  ISETP.NE.AND P0, PT, R2, RZ, PT ;  /* 0x000000ff0200720c */ /* 0x000fda0003f05270 */
[----:B------:R-:W-:Y:S05]  /*16b0*/  @!P0 BRA `(.L_x_11) ;  /* 0x00000000009c8947 */ /* 0x000fea0003800000 */
[----:B------:R-:W-:Y:S02]  /*16c0*/  IMAD.MOV.U32 R13, RZ, RZ, R3 ;  /* 0x000000ffff0d7224 */ /* 0x000fe400078e0003 */
[----:B------:R-:W-:Y:S02]  /*16d0*/  VIADD R3, R11, 0xb0f8a ;  /* 0x000b0f8a0b037836 */ /* 0x000fe40000000000 */
[----:B------:R-:W-:Y:S02]  /*16e0*/  IMAD.MOV R2, RZ, RZ, -R2 ;  /* 0x000000ffff027224 */ /* 0x000fe400078e0a02 */
[----:B------:R-:W-:-:S07]  /*16f0*/  IMAD.MOV.U32 R11, RZ, RZ, R6 ;  /* 0x000000ffff0b7224 */ /* 0x000fce00078e0006 */
.L_x_12:
[----:B------:R-:W-:Y:S01]  /*1700*/  SHF.R.U32.HI R6, RZ, 0x2, R13 ;  /* 0x00000002ff067819 */ /* 0x000fe2000001160d */
[----:B------:R-:W-:Y:S01]  /*1710*/  IMAD.SHL.U32 R14, R5, 0x10, RZ ;  /* 0x00000010050e7824 */ /* 0x000fe200078e00ff */
[----:B------:R-:W-:Y:S01]  /*1720*/  SHF.R.U32.HI R16, RZ, 0x2, R11 ;  /* 0x00000002ff107819 */ /* 0x000fe2000001160b */
[----:B------:R-:W-:Y:S01]  /*1730*/  VIADD R2, R2, 0x1 ;  /* 0x0000000102027836 */ /* 0x000fe20000000000 */
[----:B------:R-:W-:Y:S01]  /*1740*/  LOP3.LUT R6, R6, R13, RZ, 0x3c, !PT ;  /* 0x0000000d06067212 */ /* 0x000fe200078e3cff */
[----:B------:R-:W-:Y:S01]  /*1750*/  VIADD R15, R10, 0x1 ;  /* 0x000000010a0f7836 */ /* 0x000fe20000000000 */
[----:B------:R-:W-:Y:S02]  /*1760*/  LOP3.LUT R16, R16, R11, RZ, 0x3c, !PT ;  /* 0x0000000b10107212 */ /* 0x000fe400078e3cff */
[----:B------:R-:W-:Y:S01]  /*1770*/  ISETP.NE.AND P1, PT, R2, RZ, PT ;  /* 0x000000ff0200720c */ /* 0x000fe20003f25270 */
[----:B------:R-:W-:-:S05]  /*1780*/  IMAD.SHL.U32 R13, R6, 0x2, RZ ;  /* 0x00000002060d7824 */ /* 0x000fca00078e00ff */
[----:B------:R-:W-:Y:S01]  /*1790*/  LOP3.LUT R14, R6, R13, R14, 0x96, !PT ;  /* 0x0000000d060e7212 */ /* 0x000fe200078e960e */
[----:B------:R-:W-:Y:S02]  /*17a0*/  IMAD.MOV.U32 R6, RZ, RZ, R4 ;  /* 0x000000ffff067224 */ /* 0x000fe400078e0004 */
[----:B------:R-:W-:Y:S01]  /*17b0*/  IMAD.SHL.U32 R13, R16, 0x2, RZ ;  /* 0x00000002100d7824 */ /* 0x000fe200078e00ff */
[----:B------:R-:W-:-:S05]  /*17c0*/  LOP3.LUT R4, R14, R5, RZ, 0x3c, !PT ;  /* 0x000000050e047212 */ /* 0x000fca00078e3cff */
[----:B------:R-:W-:-:S05]  /*17d0*/  IMAD.SHL.U32 R11, R4, 0x10, RZ ;  /* 0x00000010040b7824 */ /* 0x000fca00078e00ff */
[----:B------:R-:W-:Y:S01]  /*17e0*/  LOP3.LUT R11, R16, R13, R11, 0x96, !PT ;  /* 0x0000000d100b7212 */ /* 0x000fe200078e960b */
[----:B------:R-:W-:-:S03]  /*17f0*/  IMAD.MOV.U32 R16, RZ, RZ, 0x2f800000 ;  /* 0x2f800000ff107424 */ /* 0x000fc600078e00ff */
[----:B------:R-:W-:Y:S02]  /*1800*/  LOP3.LUT R14, R11, R4, RZ, 0x3c, !PT ;  /* 0x000000040b0e7212 */ /* 0x000fe400078e3cff */
[----:B------:R-:W-:-:S03]  /*1810*/  IADD3 R11, PT, PT, R3, -0x587c5, R4 ;  /* 0xfffa783b030b7810 */ /* 0x000fc60007ffe004 */
[----:B------:R-:W-:Y:S01]  /*1820*/  IMAD.IADD R13, R14, 0x1, R3 ;  /* 0x000000010e0d7824 */ /* 0x000fe200078e0203 */
[----:B------:R-:W-:Y:S01]  /*1830*/  I2FP.F32.U32 R11, R11 ;  /* 0x0000000b000b7245 */ /* 0x000fe20000201000 */
[----:B------:R-:W-:-:S03]  /*1840*/  VIADD R3, R3, 0xb0f8a ;  /* 0x000b0f8a03037836 */ /* 0x000fc60000000000 */
[----:B------:R-:W-:Y:S01]  /*1850*/  I2FP.F32.U32 R13, R13 ;  /* 0x0000000d000d7245 */ /* 0x000fe20000201000 */
[----:B------:R-:W-:-:S04]  /*1860*/  FFMA R11, R11, R16, 1.1641532182693481445e-10 ;  /* 0x2f0000000b0b7423 */ /* 0x000fc80000000010 */
[----:B------:R-:W-:-:S04]  /*1870*/  FFMA R13, R13, R16, 1.1641532182693481445e-10 ;  /* 0x2f0000000d0d7423 */ /* 0x000fc80000000010 */
[----:B------:R-:W-:Y:S01]  /*1880*/  FMUL R16, R13, R13 ;  /* 0x0000000d0d107220 */ /* 0x000fe20000400000 */
[----:B------:R-:W-:Y:S02]  /*1890*/  IMAD.MOV.U32 R13, RZ, RZ, R7 ;  /* 0x000000ffff0d7224 */ /* 0x000fe400078e0007 */
[----:B------:R-:W-:Y:S02]  /*18a0*/  IMAD.MOV.U32 R7, RZ, RZ, R5 ;  /* 0x000000ffff077224 */ /* 0x000fe400078e0005 */
[----:B------:R-:W-:Y:S01]  /*18b0*/  FFMA R16, R11, R11, R16 ;  /* 0x0000000b0b107223 */ /* 0x000fe20000000010 */
[----:B------:R-:W-:Y:S02]  /*18c0*/  IMAD.MOV.U32 R11, RZ, RZ, R6 ;  /* 0x000000ffff0b7224 */ /* 0x000fe400078e0006 */
[----:B------:R-:W-:Y:S02]  /*18d0*/  IMAD.MOV.U32 R5, RZ, RZ, R14 ;  /* 0x000000ffff057224 */ /* 0x000fe400078e000e */
[----:B------:R-:W-:-:S13]  /*18e0*/  FSETP.GTU.AND P0, PT, R16, 1, PT ;  /* 0x3f8000001000780b */ /* 0x000fda0003f0c000 */
[----:B------:R-:W-:-:S04]  /*18f0*/  @P0 IMAD.MOV R15, RZ, RZ, R10 ;  /* 0x000000ffff0f0224 */ /* 0x000fc800078e020a */
[----:B------:R-:W-:Y:S01]  /*1900*/  IMAD.MOV.U32 R10, RZ, RZ, R15 ;  /* 0x000000ffff0a7224 */ /* 0x000fe200078e000f */
[----:B------:R-:W-:Y:S06]  /*1910*/  @P1 BRA `(.L_x_12) ;  /* 0xfffffffc00781947 */ /* 0x000fec000383ffff */
[----:B------:R-:W-:-:S07]  /*1920*/  IMAD.MOV.U32 R3, RZ, RZ, R13 ;  /* 0x000000ffff037224 */ /* 0x000fce00078e000d */
.L_x_11:
[----:B------:R-:W-:Y:S01]  /*1930*/  IMAD.MOV.U32 R11, RZ, RZ, 0x3198c20f ;  /* 0x3198c20fff0b7424 */ /* 0x000fe200078e00ff */
[----:B------:R1:W-:Y:S01]  /*1940*/  STG.E.64 desc[UR4][R8.64+0x8], R6 ;  /* 0x0000080608007986 */ /* 0x0003e2000c101b04 */
[----:B------:R-:W-:Y:S02]  /*1950*/  I2FP.F32.U32 R10, R10 ;  /* 0x0000000a000a7245 */ /* 0x000fe40000201000 */
[----:B------:R-:W-:Y:S01]  /*1960*/  IMAD R2, R0, 0xb0f8a, R11 ;  /* 0x000b0f8a00027824 */ /* 0x000fe200078e020b */
[----:B------:R1:W-:Y:S02]  /*1970*/  STG.E.64 desc[UR4][R8.64+0x10], R4 ;  /* 0x0000100408007986 */ /* 0x0003e4000c101b04 */
[----:B------:R-:W-:Y:S02]  /*1980*/  FMUL R11, R10, 4 ;  /* 0x408000000a0b7820 */ /* 0x000fe40000400000 */
[----:B------:R1:W-:Y:S05]  /*1990*/  STG.E.64 desc[UR4][R8.64], R2 ;  /* 0x0000000208007986 */ /* 0x0003ea000c101b04 */
.L_x_8:
[----:B-1----:R-:W-:Y:S01]  /*19a0*/  I2FP.F32.S32 R4, R0 ;  /* 0x0000000000047245 */ /* 0x002fe20000201400 */
[----:B------:R-:W-:Y:S03]  /*19b0*/  BSSY.RECONVERGENT B0, `(.L_x_13) ;  /* 0x000000d000007945 */ /* 0x000fe60003800200 */
[----:B------:R-:W1:Y:S08]  /*19c0*/  MUFU.RCP R3, R4 ;  /* 0x0000000400037308 */ /* 0x000e700000001000 */
[----:B------:R-:W2:Y:S01]  /*19d0*/  FCHK P0, R11, R4 ;  /* 0x000000040b007302 */ /* 0x000ea20000000000 */
[----:B-1----:R-:W-:-:S04]  /*19e0*/  FFMA R0, -R4, R3, 1 ;  /* 0x3f80000004007423 */ /* 0x002fc80000000103 */
[----:B------:R-:W-:-:S04]  /*19f0*/  FFMA R0, R3, R0, R3 ;  /* 0x0000000003007223 */ /* 0x000fc80000000003 */
[----:B------:R-:W-:-:S04]  /*1a00*/  FFMA R3, R0, R11, RZ ;  /* 0x0000000b00037223 */ /* 0x000fc800000000ff */
[----:B------:R-:W-:-:S04]  /*1a10*/  FFMA R2, -R4, R3, R11 ;  /* 0x0000000304027223 */ /* 0x000fc8000000010b */
[----:B------:R-:W-:Y:S01]  /*1a20*/  FFMA R5, R0, R2, R3 ;  /* 0x0000000200057223 */ /* 0x000fe20000000003 */
[----:B--2---:R-:W-:Y:S06]  /*1a30*/  @!P0 BRA `(.L_x_14) ;  /* 0x0000000000108947 */ /* 0x004fec0003800000 */
[----:B------:R-:W-:Y:S01]  /*1a40*/  IMAD.MOV.U32 R3, RZ, RZ, R11 ;  /* 0x000000ffff037224 */ /* 0x000fe200078e000b */
[----:B------:R-:W-:-:S07]  /*1a50*/  MOV R2, 0x1a70 ;  /* 0x00001a7000027802 */ /* 0x000fce0000000f00 */
[----:B0-----:R-:W-:Y:S05]  /*1a60*/  CALL.REL.NOINC `($__internal_0_$__cuda_sm3x_div_rn_noftz_f32_slowpath) ;  /* 0x00000000001c7944 */ /* 0x001fea0003c00000 */
[----:B------:R-:W-:-:S07]  /*1a70*/  IMAD.MOV.U32 R5, RZ, RZ, R0 ;  /* 0x000000ffff057224 */ /* 0x000fce00078e0000 */
.L_x_14:
[----:B------:R-:W-:Y:S05]  /*1a80*/  BSYNC.RECONVERGENT B0 ;  /* 0x0000000000007941 */ /* 0x000fea0003800200 */
.L_x_13:
[----:B------:R-:W1:Y:S02]  /*1a90*/  LDCU.64 UR6, c[0x0][0x380] ;  /* 0x00007000ff0677ac */ /* 0x000e640008000a00 */
[----:B-1----:R-:W-:-:S04]  /*1aa0*/  LEA R2, P0, R12, UR6, 0x2 ;  /* 0x000000060c027c11 */ /* 0x002fc8000f8010ff */
[----:B------:R-:W-:-:S05]  /*1ab0*/  LEA.HI.X R3, R12, UR7, RZ, 0x2, P0 ;  /* 0x000000070c037c11 */ /* 0x000fca00080f14ff */
[----:B------:R-:W-:Y:S01]  /*1ac0*/  STG.E desc[UR4][R2.64], R5 ;  /* 0x0000000502007986 */ /* 0x000fe2000c101904 */
[----:B------:R-:W-:Y:S05]  /*1ad0*/  EXIT ;  /* 0x000000000000794d */ /* 0x000fea0003800000 */
        .weak           $__internal_0_$__cuda_sm3x_div_rn_noftz_f32_slowpath
        .type           $__internal_0_$__cuda_sm3x_div_rn_noftz_f32_slowpath,@function
        .size           $__internal_0_$__cuda_sm3x_div_rn_noftz_f32_slowpath,(.L_x_27 - $__internal_0_$__cuda_sm3x_div_rn_noftz_f32_slowpath)
$__internal_0_$__cuda_sm3x_div_rn_noftz_f32_slowpath:
[----:B------:R-:W-:Y:S01]  /*1ae0*/  SHF.R.U32.HI R5, RZ, 0x17, R4 ;  /* 0x00000017ff057819 */ /* 0x000fe20000011604 */
[----:B------:R-:W-:Y:S01]  /*1af0*/  BSSY.RECONVERGENT B1, `(.L_x_15) ;  /* 0x0000063000017945 */ /* 0x000fe20003800200 */
[----:B------:R-:W-:Y:S02]  /*1b00*/  SHF.R.U32.HI R0, RZ, 0x17, R3 ;  /* 0x00000017ff007819 */ /* 0x000fe40000011603 */
[----:B------:R-:W-:Y:S02]  /*1b10*/  LOP3.LUT R5, R5, 0xff, RZ, 0xc0, !PT ;  /* 0x000000ff05057812 */ /* 0x000fe400078ec0ff */
[----:B------:R-:W-:-:S03]  /*1b20*/  LOP3.LUT R10, R0, 0xff, RZ, 0xc0, !PT ;  /* 0x000000ff000a7812 */ /* 0x000fc600078ec0ff */
[----:B------:R-:W-:Y:S02]  /*1b30*/  VIADD R7, R5, 0xffffffff ;  /* 0xffffffff05077836 */ /* 0x000fe40000000000 */
[----:B------:R-:W-:-:S03]  /*1b40*/  VIADD R8, R10, 0xffffffff ;  /* 0xffffffff0a087836 */ /* 0x000fc60000000000 */
[----:B------:R-:W-:-:S04]  /*1b50*/  ISETP.GT.U32.AND P0, PT, R7, 0xfd, PT ;  /* 0x000000fd0700780c */ /* 0x000fc80003f04070 */
[----:B------:R-:W-:-:S13]  /*1b60*/  ISETP.GT.U32.OR P0, PT, R8, 0xfd, P0 ;  /* 0x000000fd0800780c */ /* 0x000fda0000704470 */
[----:B------:R-:W-:Y:S01]  /*1b70*/  @!P0 IMAD.MOV.U32 R6, RZ, RZ, RZ ;  /* 0x000000ffff068224 */ /* 0x000fe200078e00ff */
[----:B------:R-:W-:Y:S06]  /*1b80*/  @!P0 BRA `(.L_x_16) ;  /* 0x0000000000608947 */ /* 0x000fec0003800000 */
[----:B------:R-:W-:Y:S01]  /*1b90*/  FSETP.GTU.FTZ.AND P0, PT, |R3|, +INF , PT ;  /* 0x7f8000000300780b */ /* 0x000fe20003f1c200 */
[----:B------:R-:W-:Y:S01]  /*1ba0*/  IMAD.MOV.U32 R0, RZ, RZ, R4 ;  /* 0x000000ffff007224 */ /* 0x000fe200078e0004 */
[----:B------:R-:W-:-:S04]  /*1bb0*/  FSETP.GTU.FTZ.AND P1, PT, |R4|, +INF , PT ;  /* 0x7f8000000400780b */ /* 0x000fc80003f3c200 */
[----:B------:R-:W-:-:S13]  /*1bc0*/  PLOP3.LUT P0, PT, P0, P1, PT, 0xf8, 0x8f ;  /* 0x00000000008f781c */ /* 0x000fda0000703f70 */
[----:B------:R-:W-:Y:S05]  /*1bd0*/  @P0 BRA `(.L_x_17) ;  /* 0x00000004004c0947 */ /* 0x000fea0003800000 */
[----:B------:R-:W-:-:S13]  /*1be0*/  LOP3.LUT P0, RZ, R4, 0x7fffffff, R3, 0xc8, !PT ;  /* 0x7fffffff04ff7812 */ /* 0x000fda000780c803 */
[----:B------:R-:W-:Y:S05]  /*1bf0*/  @!P0 BRA `(.L_x_18) ;  /* 0x00000004003c8947 */ /* 0x000fea0003800000 */
[C---:B------:R-:W-:Y:S02]  /*1c00*/  FSETP.NEU.FTZ.AND P1, PT, |R3|.reuse, +INF , PT ;  /* 0x7f8000000300780b */ /* 0x040fe40003f3d200 */
[----:B------:R-:W-:Y:S02]  /*1c10*/  FSETP.NEU.FTZ.AND P0, PT, |R0|, +INF , PT ;  /* 0x7f8000000000780b */ /* 0x000fe40003f1d200 */
[----:B------:R-:W-:-:S11]  /*1c20*/  FSETP.NEU.FTZ.AND P2, PT, |R3|, +INF , PT ;  /* 0x7f8000000300780b */ /* 0x000fd60003f5d200 */
[----:B------:R-:W-:Y:S05]  /*1c30*/  @!P0 BRA !P1, `(.L_x_18) ;  /* 0x00000004002c8947 */ /* 0x000fea0004800000 */
[----:B------:R-:W-:-:S04]  /*1c40*/  LOP3.LUT P1, RZ, R3, 0x7fffffff, RZ, 0xc0, !PT ;  /* 0x7fffffff03ff7812 */ /* 0x000fc8000782c0ff */
[----:B------:R-:W-:-:S13]  /*1c50*/  PLOP3.LUT P0, PT, P0, P1, PT, 0x2f, 0xf2 ;  /* 0x0000000000f2781c */ /* 0x000fda0000702577 */
[----:B------:R-:W-:Y:S05]  /*1c60*/  @P0 BRA `(.L_x_19) ;  /* 0x0000000400180947 */ /* 0x000fea0003800000 */
[----:B------:R-:W-:-:S04]  /*1c70*/  LOP3.LUT P0, RZ, R4, 0x7fffffff, RZ, 0xc0, !PT ;  /* 0x7fffffff04ff7812 */ /* 0x000fc8000780c0ff */
[----:B------:R-:W-:-:S13]  /*1c80*/  PLOP3.LUT P0, PT, P2, P0, PT, 0x2f, 0xf2 ;  /* 0x0000000000f2781c */ /* 0x000fda0001700577 */
[----:B------:R-:W-:Y:S05]  /*1c90*/  @P0 BRA `(.L_x_20) ;  /* 0x0000000400000947 */ /* 0x000fea0003800000 */
[----:B------:R-:W-:Y:S02]  /*1ca0*/  ISETP.GE.AND P0, PT, R8, RZ, PT ;  /* 0x000000ff0800720c */ /* 0x000fe40003f06270 */
[----:B------:R-:W-:-:S11]  /*1cb0*/  ISETP.GE.AND P1, PT, R7, RZ, PT ;  /* 0x000000ff0700720c */ /* 0x000fd60003f26270 */
[----:B------:R-:W-:Y:S02]  /*1cc0*/  @P0 IMAD.MOV.U32 R6, RZ, RZ, RZ ;  /* 0x000000ffff060224 */ /* 0x000fe400078e00ff */
[----:B------:R-:W-:Y:S01]  /*1cd0*/  @!P0 FFMA R3, R3, 1.84467440737095516160e+19, RZ ;  /* 0x5f80000003038823 */ /* 0x000fe200000000ff */
[----:B------:R-:W-:Y:S02]  /*1ce0*/  @!P0 IMAD.MOV.U32 R6, RZ, RZ, -0x40 ;  /* 0xffffffc0ff068424 */ /* 0x000fe400078e00ff */
[----:B------:R-:W-:Y:S02]  /*1cf0*/  @!P1 FFMA R4, R0, 1.84467440737095516160e+19, RZ ;  /* 0x5f80000000049823 */ /* 0x000fe400000000ff */
[----:B------:R-:W-:-:S07]  /*1d00*/  @!P1 VIADD R6, R6, 0x40 ;  /* 0x0000004006069836 */ /* 0x000fce0000000000 */
.L_x_16:
[----:B------:R-:W-:Y:S01]  /*1d10*/  LEA R7, R5, 0xc0800000, 0x17 ;  /* 0xc080000005077811 */ /* 0x000fe200078eb8ff */
[----:B------:R-:W-:Y:S04]  /*1d20*/  BSSY.RECONVERGENT B2, `(.L_x_21) ;  /* 0x0000036000027945 */ /* 0x000fe80003800200 */
[----:B------:R-:W-:Y:S02]  /*1d30*/  IMAD.IADD R7, R4, 0x1, -R7 ;  /* 0x0000000104077824 */ /* 0x000fe400078e0a07 */
[----:B------:R-:W-:Y:S02]  /*1d40*/  VIADD R4, R10, 0xffffff81 ;  /* 0xffffff810a047836 */ /* 0x000fe40000000000 */
[----:B------:R-:W0:Y:S01]  /*1d50*/  MUFU.RCP R8, R7 ;  /* 0x0000000700087308 */ /* 0x000e220000001000 */
[----:B------:R-:W-:Y:S01]  /*1d60*/  FADD.FTZ R9, -R7, -RZ ;  /* 0x800000ff07097221 */ /* 0x000fe20000010100 */
[C---:B------:R-:W-:Y:S01]  /*1d70*/  IMAD R0, R4.reuse, -0x800000, R3 ;  /* 0xff80000004007824 */ /* 0x040fe200078e0203 */
[----:B------:R-:W-:-:S05]  /*1d80*/  IADD3 R5, PT, PT, R4, 0x7f, -R5 ;  /* 0x0000007f04057810 */ /* 0x000fca0007ffe805 */
[----:B------:R-:W-:Y:S02]  /*1d90*/  IMAD.IADD R5, R5, 0x1, R6 ;  /* 0x0000000105057824 */ /* 0x000fe400078e0206 */
[----:B0-----:R-:W-:-:S04]  /*1da0*/  FFMA R11, R8, R9, 1 ;  /* 0x3f800000080b7423 */ /* 0x001fc80000000009 */
[----:B------:R-:W-:-:S04]  /*1db0*/  FFMA R10, R8, R11, R8 ;  /* 0x0000000b080a7223 */ /* 0x000fc80000000008 */
[----:B------:R-:W-:-:S04]  /*1dc0*/  FFMA R3, R0, R10, RZ ;  /* 0x0000000a00037223 */ /* 0x000fc800000000ff */
[----:B------:R-:W-:-:S04]  /*1dd0*/  FFMA R8, R9, R3, R0 ;  /* 0x0000000309087223 */ /* 0x000fc80000000000 */
[----:B------:R-:W-:-:S04]  /*1de0*/  FFMA R11, R10, R8, R3 ;  /* 0x000000080a0b7223 */ /* 0x000fc80000000003 */
[----:B------:R-:W-:-:S04]  /*1df0*/  FFMA R8, R9, R11, R0 ;  /* 0x0000000b09087223 */ /* 0x000fc80000000000 */
[----:B------:R-:W-:-:S05]  /*1e00*/  FFMA R0, R10, R8, R11 ;  /* 0x000000080a007223 */ /* 0x000fca000000000b */
[----:B------:R-:W-:-:S04]  /*1e10*/  SHF.R.U32.HI R3, RZ, 0x17, R0 ;  /* 0x00000017ff037819 */ /* 0x000fc80000011600 */
[----:B------:R-:W-:-:S05]  /*1e20*/  LOP3.LUT R3, R3, 0xff, RZ, 0xc0, !PT ;  /* 0x000000ff03037812 */ /* 0x000fca00078ec0ff */
[----:B------:R-:W-:-:S04]  /*1e30*/  IMAD.IADD R7, R3, 0x1, R5 ;  /* 0x0000000103077824 */ /* 0x000fc800078e0205 */
[----:B------:R-:W-:-:S05]  /*1e40*/  VIADD R3, R7, 0xffffffff ;  /* 0xffffffff07037836 */ /* 0x000fca0000000000 */
[----:B------:R-:W-:-:S13]  /*1e50*/  ISETP.GE.U32.AND P0, PT, R3, 0xfe, PT ;  /* 0x000000fe0300780c */ /* 0x000fda0003f06070 */
[----:B------:R-:W-:Y:S05]  /*1e60*/  @!P0 BRA `(.L_x_22) ;  /* 0x0000000000808947 */ /* 0x000fea0003800000 */
[----:B------:R-:W-:-:S13]  /*1e70*/  ISETP.GT.AND P0, PT, R7, 0xfe, PT ;  /* 0x000000fe0700780c */ /* 0x000fda0003f04270 */
[----:B------:R-:W-:Y:S05]  /*1e80*/  @P0 BRA `(.L_x_23) ;  /* 0x00000000006c0947 */ /* 0x000fea0003800000 */
[----:B------:R-:W-:-:S13]  /*1e90*/  ISETP.GE.AND P0, PT, R7, 0x1, PT ;  /* 0x000000010700780c */ /* 0x000fda0003f06270 */
[----:B------:R-:W-:Y:S05]  /*1ea0*/  @P0 BRA `(.L_x_24) ;  /* 0x0000000000740947 */ /* 0x000fea0003800000 */
[----:B------:R-:W-:Y:S02]  /*1eb0*/  ISETP.GE.AND P0, PT, R7, -0x18, PT ;  /* 0xffffffe80700780c */ /* 0x000fe40003f06270 */
[----:B------:R-:W-:-:S11]  /*1ec0*/  LOP3.LUT R0, R0, 0x80000000, RZ, 0xc0, !PT ;  /* 0x8000000000007812 */ /* 0x000fd600078ec0ff */
[----:B------:R-:W-:Y:S05]  /*1ed0*/  @!P0 BRA `(.L_x_24) ;  /* 0x0000000000688947 */ /* 0x000fea0003800000 */
[CCC-:B------:R-:W-:Y:S01]  /*1ee0*/  FFMA.RZ R3, R10.reuse, R8.reuse, R11.reuse ;  /* 0x000000080a037223 */ /* 0x1c0fe2000000c00b */
[C---:B------:R-:W-:Y:S02]  /*1ef0*/  VIADD R6, R7.reuse, 0x20 ;  /* 0x0000002007067836 */ /* 0x040fe40000000000 */
[CCC-:B------:R-:W-:Y:S01]  /*1f00*/  FFMA.RM R4, R10.reuse, R8.reuse, R11.reuse ;  /* 0x000000080a047223 */ /* 0x1c0fe2000000400b */
[----:B------:R-:W-:Y:S02]  /*1f10*/  ISETP.NE.AND P2, PT, R7, RZ, PT ;  /* 0x000000ff0700720c */ /* 0x000fe40003f45270 */
[----:B------:R-:W-:Y:S01]  /*1f20*/  LOP3.LUT R5, R3, 0x7fffff, RZ, 0xc0, !PT ;  /* 0x007fffff03057812 */ /* 0x000fe200078ec0ff */
[----:B------:R-:W-:Y:S01]  /*1f30*/  FFMA.RP R3, R10, R8, R11 ;  /* 0x000000080a037223 */ /* 0x000fe2000000800b */
[----:B------:R-:W-:Y:S01]  /*1f40*/  ISETP.NE.AND P1, PT, R7, RZ, PT ;  /* 0x000000ff0700720c */ /* 0x000fe20003f25270 */
[----:B------:R-:W-:Y:S01]  /*1f50*/  IMAD.MOV R7, RZ, RZ, -R7 ;  /* 0x000000ffff077224 */ /* 0x000fe200078e0a07 */
[----:B------:R-:W-:-:S02]  /*1f60*/  LOP3.LUT R5, R5, 0x800000, RZ, 0xfc, !PT ;  /* 0x0080000005057812 */ /* 0x000fc400078efcff */
[----:B------:R-:W-:Y:S02]  /*1f70*/  FSETP.NEU.FTZ.AND P0, PT, R3, R4, PT ;  /* 0x000000040300720b */ /* 0x000fe40003f1d000 */
[----:B------:R-:W-:Y:S02]  /*1f80*/  SHF.L.U32 R6, R5, R6, RZ ;  /* 0x0000000605067219 */ /* 0x000fe400000006ff */
[----:B------:R-:W-:Y:S02]  /*1f90*/  SEL R4, R7, RZ, P2 ;  /* 0x000000ff07047207 */ /* 0x000fe40001000000 */
[----:B------:R-:W-:Y:S02]  /*1fa0*/  ISETP.NE.AND P1, PT, R6, RZ, P1 ;  /* 0x000000ff0600720c */ /* 0x000fe40000f25270 */
[----:B------:R-:W-:Y:S02]  /*1fb0*/  SHF.R.U32.HI R4, RZ, R4, R5 ;  /* 0x00000004ff047219 */ /* 0x000fe40000011605 */
[----:B------:R-:W-:-:S02]  /*1fc0*/  PLOP3.LUT P0, PT, P0, P1, PT, 0xf8, 0x8f ;  /* 0x00000000008f781c */ /* 0x000fc40000703f70 */
[----:B------:R-:W-:Y:S02]  /*1fd0*/  SHF.R.U32.HI R6, RZ, 0x1, R4 ;  /* 0x00000001ff067819 */ /* 0x000fe40000011604 */
[----:B------:R-:W-:-:S04]  /*1fe0*/  SEL R3, RZ, 0x1, !P0 ;  /* 0x00000001ff037807 */ /* 0x000fc80004000000 */
[----:B------:R-:W-:-:S04]  /*1ff0*/  LOP3.LUT R3, R3, 0x1, R6, 0xf8, !PT ;  /* 0x0000000103037812 */ /* 0x000fc800078ef806 */
[----:B------:R-:W-:-:S05]  /*2000*/  LOP3.LUT R3, R3, R4, RZ, 0xc0, !PT ;  /* 0x0000000403037212 */ /* 0x000fca00078ec0ff */
[----:B------:R-:W-:-:S05]  /*2010*/  IMAD.IADD R3, R6, 0x1, R3 ;  /* 0x0000000106037824 */ /* 0x000fca00078e0203 */
[----:B------:R-:W-:Y:S01]  /*2020*/  LOP3.LUT R0, R3, R0, RZ, 0xfc, !PT ;  /* 0x0000000003007212 */ /* 0x000fe200078efcff */
[----:B------:R-:W-:Y:S06]  /*2030*/  BRA `(.L_x_24) ;  /* 0x0000000000107947 */ /* 0x000fec0003800000 */
.L_x_23:
[----:B------:R-:W-:-:S04]  /*2040*/  LOP3.LUT R0, R0, 0x80000000, RZ, 0xc0, !PT ;  /* 0x8000000000007812 */ /* 0x000fc800078ec0ff */
[----:B------:R-:W-:Y:S01]  /*2050*/  LOP3.LUT R0, R0, 0x7f800000, RZ, 0xfc, !PT ;  /* 0x7f80000000007812 */ /* 0x000fe200078efcff */
[----:B------:R-:W-:Y:S06]  /*2060*/  BRA `(.L_x_24) ;  /* 0x0000000000047947 */ /* 0x000fec0003800000 */
.L_x_22:
[----:B------:R-:W-:-:S07]  /*2070*/  IMAD R0, R5, 0x800000, R0 ;  /* 0x0080000005007824 */ /* 0x000fce00078e0200 */
.L_x_24:
[----:B------:R-:W-:Y:S05]  /*2080*/  BSYNC.RECONVERGENT B2 ;  /* 0x0000000000027941 */ /* 0x000fea0003800200 */
.L_x_21:
[----:B------:R-:W-:Y:S05]  /*2090*/  BRA `(.L_x_25) ;  /* 0x0000000000207947 */ /* 0x000fea0003800000 */
.L_x_20:
[----:B------:R-:W-:-:S04]  /*20a0*/  LOP3.LUT R0, R4, 0x80000000, R3, 0x48, !PT ;  /* 0x8000000004007812 */ /* 0x000fc800078e4803 */
[----:B------:R-:W-:Y:S01]  /*20b0*/  LOP3.LUT R0, R0, 0x7f800000, RZ, 0xfc, !PT ;  /* 0x7f80000000007812 */ /* 0x000fe200078efcff */
[----:B------:R-:W-:Y:S06]  /*20c0*/  BRA `(.L_x_25) ;  /* 0x0000000000147947 */ /* 0x000fec0003800000 */
.L_x_19:
[----:B------:R-:W-:Y:S01]  /*20d0*/  LOP3.LUT R0, R4, 0x80000000, R3, 0x48, !PT ;  /* 0x8000000004007812 */ /* 0x000fe200078e4803 */
[----:B------:R-:W-:Y:S06]  /*20e0*/  BRA `(.L_x_25) ;  /* 0x00000000000c7947 */ /* 0x000fec0003800000 */
.L_x_18:
[----:B------:R-:W0:Y:S01]  /*20f0*/  MUFU.RSQ R0, -QNAN ;  /* 0xffc0000000007908 */ /* 0x000e220000001400 */
[----:B------:R-:W-:Y:S05]  /*2100*/  BRA `(.L_x_25) ;  /* 0x0000000000047947 */ /* 0x000fea0003800000 */
.L_x_17:
[----:B------:R-:W-:-:S07]  /*2110*/  FADD.FTZ R0, R3, R0 ;  /* 0x0000000003007221 */ /* 0x000fce0000010000 */
.L_x_25:
[----:B------:R-:W-:Y:S05]  /*2120*/  BSYNC.RECONVERGENT B1 ;  /* 0x0000000000017941 */ /* 0x000fea0003800200 */
.L_x_15:
[----:B------:R-:W-:-:S04]  /*2130*/  IMAD.MOV.U32 R3, RZ, RZ, 0x0 ;  /* 0x00000000ff037424 */ /* 0x000fc800078e00ff */
[----:B0-----:R-:W-:Y:S05]  /*2140*/  RET.REL.NODEC R2 `(_Z10compute_piPfP17curandStateXORWOWi) ;  /* 0xffffffdc02ac7950 */ /* 0x001fea0003c3ffff */
.L_x_26:
[----:B------:R-:W-:-:S00]  /*2150*/  BRA `(.L_x_26) ;  /* 0xfffffffc00fc7947 */ /* 0x000fc0000383ffff */
[----:B------:R-:W-:-:S00]  /*2160*/  NOP ;  /* 0x0000000000007918 */ /* 0x000fc00000000000 */
        /* <DEDUP_REMOVED lines=9> */
.L_x_27:


//--------------------- .nv.global.init           --------------------------
	.section	.nv.global.init,"aw",@progbits
	.align	4
.nv.global.init:
	.type		mrg32k3aM1SubSeq,@object
	.size		mrg32k3aM1SubSeq,(mrg32k3aM2SubSeq - mrg32k3aM1SubSeq)
mrg32k3aM1SubSeq:
        /*0000*/ 	.byte	0x0b, 0xcc, 0xee, 0x04, 0x73, 0x29, 0x8b, 0x6f, 0xf6, 0x53, 0x03, 0xf6, 0x23, 0xf6, 0xea, 0xda
        /* <DEDUP_REMOVED lines=125> */
	.type		mrg32k3aM2SubSeq,@object
	.size		mrg32k3aM2SubSeq,(mrg32k3aM1 - mrg32k3aM2SubSeq)
mrg32k3aM2SubSeq:
        /* <DEDUP_REMOVED lines=126> */
	.type		mrg32k3aM1,@object
	.size		mrg32k3aM1,(mrg32k3aM1Seq - mrg32k3aM1)
mrg32k3aM1:
        /* <DEDUP_REMOVED lines=144> */
	.type		mrg32k3aM1Seq,@object
	.size		mrg32k3aM1Seq,(mrg32k3aM2 - mrg32k3aM1Seq)
mrg32k3aM1Seq:
        /* <DEDUP_REMOVED lines=144> */
	.type		mrg32k3aM2,@object
	.size		mrg32k3aM2,(mrg32k3aM2Seq - mrg32k3aM2)
mrg32k3aM2:
        /* <DEDUP_REMOVED lines=144> */
	.type		mrg32k3aM2Seq,@object
	.size		mrg32k3aM2Seq,(precalc_xorwow_matrix - mrg32k3aM2Seq)
mrg32k3aM2Seq:
        /* <DEDUP_REMOVED lines=144> */
	.type		precalc_xorwow_matrix,@object
	.size		precalc_xorwow_matrix,(precalc_xorwow_offset_matrix - precalc_xorwow_matrix)
precalc_xorwow_matrix:
        /* <DEDUP_REMOVED lines=6400> */
	.type		precalc_xorwow_offset_matrix,@object
	.size		precalc_xorwow_offset_matrix,(.L_1 - precalc_xorwow_offset_matrix)
precalc_xorwow_offset_matrix:
        /* <DEDUP_REMOVED lines=6400> */
.L_1:


//--------------------- .nv.shared.reserved.0     --------------------------
	.section	.nv.shared.reserved.0,"aw",@nobits
	.weak		__nv_reservedSMEM_offset_0_alias
	.size		__nv_reservedSMEM_offset_0_alias, 0, 64
	.other		__nv_reservedSMEM_offset_0_alias,@"STO_CUDA_RESERVED_SHARED STV_DEFAULT"
__nv_reservedSMEM_offset_0_alias:
	.zero		0
	.zero		64


//--------------------- .nv.constant0._Z10compute_piPfP17curandStateXORWOWi --------------------------
	.section	.nv.constant0._Z10compute_piPfP17curandStateXORWOWi,"a",@progbits
	.sectionflags	@""
	.align	4
.nv.constant0._Z10compute_piPfP17curandStateXORWOWi:
	.zero		916


//--------------------- SYMBOLS --------------------------

	.type		.nv.reservedSmem.offset0,@object
	.size		.nv.reservedSmem.offset0,0x4
